	.target	sm_100a

	.elftype	@"ET_EXEC"


//--------------------- .note.nv.tkinfo           --------------------------
	.section	.note.nv.tkinfo,"",@"SHT_NOTE"
	.sectionflags	@"SHF_NOTE_NV_TKINFO"
	.tkinfo
        /*0018*/ 	.word	0x00000002
        /*0030*/ 	.string	""
        /*0030*/ 	.string	"ptxas"
        /*0030*/ 	.string	"Cuda compilation tools, release 13.0, V13.0.88"
        /*0030*/ 	.string	"Build cuda_13.0.r13.0/compiler.36424714_0"
        /*0030*/ 	.string	"-arch sm_100a -m 64 "



//--------------------- .note.nv.cuinfo           --------------------------
	.section	.note.nv.cuinfo,"",@"SHT_NOTE"
	.sectionflags	@"SHF_NOTE_NV_CUINFO"
        /*0018*/ 	.short	0x0002
        /*001a*/ 	.short	0x0064
        /*001c*/ 	.short	0x0082
	.zero		2


//--------------------- .nv.info                  --------------------------
	.section	.nv.info,"",@"SHT_CUDA_INFO"
	.align	4


	//----- nvinfo : EIATTR_REGCOUNT
	.align		4
        /*0000*/ 	.byte	0x04, 0x2f
        /*0002*/ 	.short	(.L_12 - .L_11)
	.align		4
.L_11:
        /*0004*/ 	.word	index@(_ZN7cutlass13device_kernelIN5flash11enable_sm90INS1_16FlashAttnFwdSm90INS1_25CollectiveMainloopFwdSm90ILi2EN4cute5tupleIJNS5_1CILi1EEES8_S8_EEENS6_IJNS7_ILi128EEESA_SA_EEELi128ENS_6half_tEfNS_4arch4Sm90ELb1ELb0ELb1ELb1ELb1ELb1ELb0ELb1ELb1ELb1ELb0ELb0EEENS1_21CollectiveEpilogueFwdISB_S9_SC_SE_Li256ELb1ELb1ELb0ELb0EEENS1_36VarlenDynamicPersistentTileSchedulerILi128ELi128ELi256ELi128ELb0ELb1ELb1ELb1ELb1ELb1EEEEEEEEEvNT_6ParamsE)
        /*0008*/ 	.word	0x00000004


	//----- nvinfo : EIATTR_FRAME_SIZE
	.align		4
.L_12:
        /*000c*/ 	.byte	0x04, 0x11
        /*000e*/ 	.short	(.L_14 - .L_13)
	.align		4
.L_13:
        /*0010*/ 	.word	index@(_ZN7cutlass13device_kernelIN5flash11enable_sm90INS1_16FlashAttnFwdSm90INS1_25CollectiveMainloopFwdSm90ILi2EN4cute5tupleIJNS5_1CILi1EEES8_S8_EEENS6_IJNS7_ILi128EEESA_SA_EEELi128ENS_6half_tEfNS_4arch4Sm90ELb1ELb0ELb1ELb1ELb1ELb1ELb0ELb1ELb1ELb1ELb0ELb0EEENS1_21CollectiveEpilogueFwdISB_S9_SC_SE_Li256ELb1ELb1ELb0ELb0EEENS1_36VarlenDynamicPersistentTileSchedulerILi128ELi128ELi256ELi128ELb0ELb1ELb1ELb1ELb1ELb1EEEEEEEEEvNT_6ParamsE)
        /*0014*/ 	.word	0x00000000


	//----- nvinfo : EIATTR_REGCOUNT
	.align		4
.L_14:
        /*0018*/ 	.byte	0x04, 0x2f
        /*001a*/ 	.short	(.L_16 - .L_15)
	.align		4
.L_15:
        /*001c*/ 	.word	index@(_ZN7cutlass13device_kernelIN5flash11enable_sm90INS1_16FlashAttnFwdSm90INS1_25CollectiveMainloopFwdSm90ILi2EN4cute5tupleIJNS5_1CILi1EEES8_S8_EEENS6_IJNS7_ILi128EEESA_SA_EEELi128ENS_6half_tEfNS_4arch4Sm90ELb1ELb0ELb1ELb1ELb1ELb0ELb0ELb1ELb1ELb1ELb0ELb0EEENS1_21CollectiveEpilogueFwdISB_S9_SC_SE_Li256ELb1ELb1ELb0ELb0EEENS1_36VarlenDynamicPersistentTileSchedulerILi128ELi128ELi256ELi128ELb0ELb1ELb1ELb1ELb1ELb1EEEEEEEEEvNT_6ParamsE)
        /*0020*/ 	.word	0x00000004


	//----- nvinfo : EIATTR_FRAME_SIZE
	.align		4
.L_16:
        /*0024*/ 	.byte	0x04, 0x11
        /*0026*/ 	.short	(.L_18 - .L_17)
	.align		4
.L_17:
        /*0028*/ 	.word	index@(_ZN7cutlass13device_kernelIN5flash11enable_sm90INS1_16FlashAttnFwdSm90INS1_25CollectiveMainloopFwdSm90ILi2EN4cute5tupleIJNS5_1CILi1EEES8_S8_EEENS6_IJNS7_ILi128EEESA_SA_EEELi128ENS_6half_tEfNS_4arch4Sm90ELb1ELb0ELb1ELb1ELb1ELb0ELb0ELb1ELb1ELb1ELb0ELb0EEENS1_21CollectiveEpilogueFwdISB_S9_SC_SE_Li256ELb1ELb1ELb0ELb0EEENS1_36VarlenDynamicPersistentTileSchedulerILi128ELi128ELi256ELi128ELb0ELb1ELb1ELb1ELb1ELb1EEEEEEEEEvNT_6ParamsE)
        /*002c*/ 	.word	0x00000000


	//----- nvinfo : EIATTR_REGCOUNT
	.align		4
.L_18:
        /*0030*/ 	.byte	0x04, 0x2f
        /*0032*/ 	.short	(.L_20 - .L_19)
	.align		4
.L_19:
        /*0034*/ 	.word	index@(_ZN7cutlass13device_kernelIN5flash11enable_sm90INS1_16FlashAttnFwdSm90INS1_25CollectiveMainloopFwdSm90ILi2EN4cute5tupleIJNS5_1CILi1EEES8_S8_EEENS6_IJNS7_ILi128EEESA_SA_EEELi128ENS_6half_tEfNS_4arch4Sm90ELb1ELb0ELb1ELb0ELb1ELb0ELb0ELb1ELb1ELb1ELb0ELb0EEENS1_21CollectiveEpilogueFwdISB_S9_SC_SE_Li256ELb0ELb1ELb0ELb0EEENS1_30DynamicPersistentTileSchedulerILi256ELi128ELb0ELb1ELb1EEEEEEEEEvNT_6ParamsE)
        /*0038*/ 	.word	0x00000004


	//----- nvinfo : EIATTR_FRAME_SIZE
	.align		4
.L_20:
        /*003c*/ 	.byte	0x04, 0x11
        /*003e*/ 	.short	(.L_22 - .L_21)
	.align		4
.L_21:
        /*0040*/ 	.word	index@(_ZN7cutlass13device_kernelIN5flash11enable_sm90INS1_16FlashAttnFwdSm90INS1_25CollectiveMainloopFwdSm90ILi2EN4cute5tupleIJNS5_1CILi1EEES8_S8_EEENS6_IJNS7_ILi128EEESA_SA_EEELi128ENS_6half_tEfNS_4arch4Sm90ELb1ELb0ELb1ELb0ELb1ELb0ELb0ELb1ELb1ELb1ELb0ELb0EEENS1_21CollectiveEpilogueFwdISB_S9_SC_SE_Li256ELb0ELb1ELb0ELb0EEENS1_30DynamicPersistentTileSchedulerILi256ELi128ELb0ELb1ELb1EEEEEEEEEvNT_6ParamsE)
        /*0044*/ 	.word	0x00000000


	//----- nvinfo : EIATTR_REGCOUNT
	.align		4
.L_22:
        /*0048*/ 	.byte	0x04, 0x2f
        /*004a*/ 	.short	(.L_24 - .L_23)
	.align		4
.L_23:
        /*004c*/ 	.word	index@(_ZN7cutlass13device_kernelIN5flash11enable_sm90INS1_16FlashAttnFwdSm90INS1_25CollectiveMainloopFwdSm90ILi2EN4cute5tupleIJNS5_1CILi1EEES8_S8_EEENS6_IJNS7_ILi128EEESA_SA_EEELi128ENS_6half_tEfNS_4arch4Sm90ELb0ELb1ELb1ELb1ELb1ELb1ELb0ELb1ELb1ELb1ELb0ELb0EEENS1_21CollectiveEpilogueFwdISB_S9_SC_SE_Li256ELb1ELb1ELb0ELb0EEENS1_36VarlenDynamicPersistentTileSchedulerILi128ELi128ELi256ELi128ELb0ELb1ELb1ELb1ELb0ELb1EEEEEEEEEvNT_6ParamsE)
        /*0050*/ 	.word	0x00000004


	//----- nvinfo : EIATTR_FRAME_SIZE
	.align		4
.L_24:
        /*0054*/ 	.byte	0x04, 0x11
        /*0056*/ 	.short	(.L_26 - .L_25)
	.align		4
.L_25:
        /*0058*/ 	.word	index@(_ZN7cutlass13device_kernelIN5flash11enable_sm90INS1_16FlashAttnFwdSm90INS1_25CollectiveMainloopFwdSm90ILi2EN4cute5tupleIJNS5_1CILi1EEES8_S8_EEENS6_IJNS7_ILi128EEESA_SA_EEELi128ENS_6half_tEfNS_4arch4Sm90ELb0ELb1ELb1ELb1ELb1ELb1ELb0ELb1ELb1ELb1ELb0ELb0EEENS1_21CollectiveEpilogueFwdISB_S9_SC_SE_Li256ELb1ELb1ELb0ELb0EEENS1_36VarlenDynamicPersistentTileSchedulerILi128ELi128ELi256ELi128ELb0ELb1ELb1ELb1ELb0ELb1EEEEEEEEEvNT_6ParamsE)
        /*005c*/ 	.word	0x00000000


	//----- nvinfo : EIATTR_REGCOUNT
	.align		4
.L_26:
        /*0060*/ 	.byte	0x04, 0x2f
        /*0062*/ 	.short	(.L_28 - .L_27)
	.align		4
.L_27:
        /*0064*/ 	.word	index@(_ZN7cutlass13device_kernelIN5flash11enable_sm90INS1_16FlashAttnFwdSm90INS1_25CollectiveMainloopFwdSm90ILi2EN4cute5tupleIJNS5_1CILi1EEES8_S8_EEENS6_IJNS7_ILi128EEESA_SA_EEELi128ENS_6half_tEfNS_4arch4Sm90ELb0ELb1ELb1ELb1ELb1ELb0ELb0ELb1ELb1ELb1ELb0ELb0EEENS1_21CollectiveEpilogueFwdISB_S9_SC_SE_Li256ELb1ELb1ELb0ELb0EEENS1_36VarlenDynamicPersistentTileSchedulerILi128ELi128ELi256ELi128ELb0ELb1ELb1ELb1ELb0ELb1EEEEEEEEEvNT_6ParamsE)
        /*0068*/ 	.word	0x00000004


	//----- nvinfo : EIATTR_FRAME_SIZE
	.align		4
.L_28:
        /*006c*/ 	.byte	0x04, 0x11
        /*006e*/ 	.short	(.L_30 - .L_29)
	.align		4
.L_29:
        /*0070*/ 	.word	index@(_ZN7cutlass13device_kernelIN5flash11enable_sm90INS1_16FlashAttnFwdSm90INS1_25CollectiveMainloopFwdSm90ILi2EN4cute5tupleIJNS5_1CILi1EEES8_S8_EEENS6_IJNS7_ILi128EEESA_SA_EEELi128ENS_6half_tEfNS_4arch4Sm90ELb0ELb1ELb1ELb1ELb1ELb0ELb0ELb1ELb1ELb1ELb0ELb0EEENS1_21CollectiveEpilogueFwdISB_S9_SC_SE_Li256ELb1ELb1ELb0ELb0EEENS1_36VarlenDynamicPersistentTileSchedulerILi128ELi128ELi256ELi128ELb0ELb1ELb1ELb1ELb0ELb1EEEEEEEEEvNT_6ParamsE)
        /*0074*/ 	.word	0x00000000


	//----- nvinfo : EIATTR_REGCOUNT
	.align		4
.L_30:
        /*0078*/ 	.byte	0x04, 0x2f
        /*007a*/ 	.short	(.L_32 - .L_31)
	.align		4
.L_31:
        /*007c*/ 	.word	index@(_ZN7cutlass13device_kernelIN5flash11enable_sm90INS1_16FlashAttnFwdSm90INS1_25CollectiveMainloopFwdSm90ILi2EN4cute5tupleIJNS5_1CILi1EEES8_S8_EEENS6_IJNS7_ILi128EEESA_SA_EEELi128ENS_6half_tEfNS_4arch4Sm90ELb0ELb1ELb1ELb0ELb1ELb0ELb0ELb1ELb1ELb1ELb0ELb0EEENS1_21CollectiveEpilogueFwdISB_S9_SC_SE_Li256ELb0ELb1ELb0ELb0EEENS1_30DynamicPersistentTileSchedulerILi256ELi128ELb0ELb1ELb1EEEEEEEEEvNT_6ParamsE)
        /*0080*/ 	.word	0x00000004


	//----- nvinfo : EIATTR_FRAME_SIZE
	.align		4
.L_32:
        /*0084*/ 	.byte	0x04, 0x11
        /*0086*/ 	.short	(.L_34 - .L_33)
	.align		4
.L_33:
        /*0088*/ 	.word	index@(_ZN7cutlass13device_kernelIN5flash11enable_sm90INS1_16FlashAttnFwdSm90INS1_25CollectiveMainloopFwdSm90ILi2EN4cute5tupleIJNS5_1CILi1EEES8_S8_EEENS6_IJNS7_ILi128EEESA_SA_EEELi128ENS_6half_tEfNS_4arch4Sm90ELb0ELb1ELb1ELb0ELb1ELb0ELb0ELb1ELb1ELb1ELb0ELb0EEENS1_21CollectiveEpilogueFwdISB_S9_SC_SE_Li256ELb0ELb1ELb0ELb0EEENS1_30DynamicPersistentTileSchedulerILi256ELi128ELb0ELb1ELb1EEEEEEEEEvNT_6ParamsE)
        /*008c*/ 	.word	0x00000000


	//----- nvinfo : EIATTR_REGCOUNT
	.align		4
.L_34:
        /*0090*/ 	.byte	0x04, 0x2f
        /*0092*/ 	.short	(.L_36 - .L_35)
	.align		4
.L_35:
        /*0094*/ 	.word	index@(_ZN7cutlass13device_kernelIN5flash11enable_sm90INS1_16FlashAttnFwdSm90INS1_25CollectiveMainloopFwdSm90ILi2EN4cute5tupleIJNS5_1CILi1EEES8_S8_EEENS6_IJNS7_ILi128EEESA_SA_EEELi128ENS_6half_tEfNS_4arch4Sm90ELb0ELb0ELb1ELb1ELb1ELb1ELb0ELb1ELb1ELb1ELb0ELb0EEENS1_21CollectiveEpilogueFwdISB_S9_SC_SE_Li256ELb1ELb1ELb0ELb0EEENS1_36VarlenDynamicPersistentTileSchedulerILi128ELi128ELi256ELi128ELb0ELb1ELb1ELb0ELb1ELb1EEEEEEEEEvNT_6ParamsE)
        /*0098*/ 	.word	0x00000004


	//----- nvinfo : EIATTR_FRAME_SIZE
	.align		4
.L_36:
        /*009c*/ 	.byte	0x04, 0x11
        /*009e*/ 	.short	(.L_38 - .L_37)
	.align		4
.L_37:
        /*00a0*/ 	.word	index@(_ZN7cutlass13device_kernelIN5flash11enable_sm90INS1_16FlashAttnFwdSm90INS1_25CollectiveMainloopFwdSm90ILi2EN4cute5tupleIJNS5_1CILi1EEES8_S8_EEENS6_IJNS7_ILi128EEESA_SA_EEELi128ENS_6half_tEfNS_4arch4Sm90ELb0ELb0ELb1ELb1ELb1ELb1ELb0ELb1ELb1ELb1ELb0ELb0EEENS1_21CollectiveEpilogueFwdISB_S9_SC_SE_Li256ELb1ELb1ELb0ELb0EEENS1_36VarlenDynamicPersistentTileSchedulerILi128ELi128ELi256ELi128ELb0ELb1ELb1ELb0ELb1ELb1EEEEEEEEEvNT_6ParamsE)
        /*00a4*/ 	.word	0x00000000


	//----- nvinfo : EIATTR_REGCOUNT
	.align		4
.L_38:
        /*00a8*/ 	.byte	0x04, 0x2f
        /*00aa*/ 	.short	(.L_40 - .L_39)
	.align		4
.L_39:
        /*00ac*/ 	.word	index@(_ZN7cutlass13device_kernelIN5flash11enable_sm90INS1_16FlashAttnFwdSm90INS1_25CollectiveMainloopFwdSm90ILi2EN4cute5tupleIJNS5_1CILi1EEES8_S8_EEENS6_IJNS7_ILi128EEESA_SA_EEELi128ENS_6half_tEfNS_4arch4Sm90ELb0ELb0ELb1ELb1ELb1ELb0ELb0ELb1ELb1ELb1ELb0ELb0EEENS1_21CollectiveEpilogueFwdISB_S9_SC_SE_Li256ELb1ELb1ELb0ELb0EEENS1_36VarlenDynamicPersistentTileSchedulerILi128ELi128ELi256ELi128ELb0ELb1ELb1ELb0ELb1ELb1EEEEEEEEEvNT_6ParamsE)
        /*00b0*/ 	.word	0x00000004


	//----- nvinfo : EIATTR_FRAME_SIZE
	.align		4
.L_40:
        /*00b4*/ 	.byte	0x04, 0x11
        /*00b6*/ 	.short	(.L_42 - .L_41)
	.align		4
.L_41:
        /*00b8*/ 	.word	index@(_ZN7cutlass13device_kernelIN5flash11enable_sm90INS1_16FlashAttnFwdSm90INS1_25CollectiveMainloopFwdSm90ILi2EN4cute5tupleIJNS5_1CILi1EEES8_S8_EEENS6_IJNS7_ILi128EEESA_SA_EEELi128ENS_6half_tEfNS_4arch4Sm90ELb0ELb0ELb1ELb1ELb1ELb0ELb0ELb1ELb1ELb1ELb0ELb0EEENS1_21CollectiveEpilogueFwdISB_S9_SC_SE_Li256ELb1ELb1ELb0ELb0EEENS1_36VarlenDynamicPersistentTileSchedulerILi128ELi128ELi256ELi128ELb0ELb1ELb1ELb0ELb1ELb1EEEEEEEEEvNT_6ParamsE)
        /*00bc*/ 	.word	0x00000000


	//----- nvinfo : EIATTR_REGCOUNT
	.align		4
.L_42:
        /*00c0*/ 	.byte	0x04, 0x2f
        /*00c2*/ 	.short	(.L_44 - .L_43)
	.align		4
.L_43:
        /*00c4*/ 	.word	index@(_ZN7cutlass13device_kernelIN5flash11enable_sm90INS1_16FlashAttnFwdSm90INS1_25CollectiveMainloopFwdSm90ILi2EN4cute5tupleIJNS5_1CILi1EEES8_S8_EEENS6_IJNS7_ILi128EEESA_SA_EEELi128ENS_6half_tEfNS_4arch4Sm90ELb0ELb0ELb1ELb0ELb1ELb0ELb0ELb1ELb1ELb1ELb0ELb0EEENS1_21CollectiveEpilogueFwdISB_S9_SC_SE_Li256ELb0ELb1ELb0ELb0EEENS1_29StaticPersistentTileSchedulerILb0EEEEEEEEEvNT_6ParamsE)
        /*00c8*/ 	.word	0x00000004


	//----- nvinfo : EIATTR_FRAME_SIZE
	.align		4
.L_44:
        /*00cc*/ 	.byte	0x04, 0x11
        /*00ce*/ 	.short	(.L_46 - .L_45)
	.align		4
.L_45:
        /*00d0*/ 	.word	index@(_ZN7cutlass13device_kernelIN5flash11enable_sm90INS1_16FlashAttnFwdSm90INS1_25CollectiveMainloopFwdSm90ILi2EN4cute5tupleIJNS5_1CILi1EEES8_S8_EEENS6_IJNS7_ILi128EEESA_SA_EEELi128ENS_6half_tEfNS_4arch4Sm90ELb0ELb0ELb1ELb0ELb1ELb0ELb0ELb1ELb1ELb1ELb0ELb0EEENS1_21CollectiveEpilogueFwdISB_S9_SC_SE_Li256ELb0ELb1ELb0ELb0EEENS1_29StaticPersistentTileSchedulerILb0EEEEEEEEEvNT_6ParamsE)
        /*00d4*/ 	.word	0x00000000


	//----- nvinfo : EIATTR_MIN_STACK_SIZE
	.align		4
.L_46:
        /*00d8*/ 	.byte	0x04, 0x12
        /*00da*/ 	.short	(.L_48 - .L_47)
	.align		4
.L_47:
        /*00dc*/ 	.word	index@(_ZN7cutlass13device_kernelIN5flash11enable_sm90INS1_16FlashAttnFwdSm90INS1_25CollectiveMainloopFwdSm90ILi2EN4cute5tupleIJNS5_1CILi1EEES8_S8_EEENS6_IJNS7_ILi128EEESA_SA_EEELi128ENS_6half_tEfNS_4arch4Sm90ELb0ELb0ELb1ELb0ELb1ELb0ELb0ELb1ELb1ELb1ELb0ELb0EEENS1_21CollectiveEpilogueFwdISB_S9_SC_SE_Li256ELb0ELb1ELb0ELb0EEENS1_29StaticPersistentTileSchedulerILb0EEEEEEEEEvNT_6ParamsE)
        /*00e0*/ 	.word	0x00000000


	//----- nvinfo : EIATTR_MIN_STACK_SIZE
	.align		4
.L_48:
        /*00e4*/ 	.byte	0x04, 0x12
        /*00e6*/ 	.short	(.L_50 - .L_49)
	.align		4
.L_49:
        /*00e8*/ 	.word	index@(_ZN7cutlass13device_kernelIN5flash11enable_sm90INS1_16FlashAttnFwdSm90INS1_25CollectiveMainloopFwdSm90ILi2EN4cute5tupleIJNS5_1CILi1EEES8_S8_EEENS6_IJNS7_ILi128EEESA_SA_EEELi128ENS_6half_tEfNS_4arch4Sm90ELb0ELb0ELb1ELb1ELb1ELb0ELb0ELb1ELb1ELb1ELb0ELb0EEENS1_21CollectiveEpilogueFwdISB_S9_SC_SE_Li256ELb1ELb1ELb0ELb0EEENS1_36VarlenDynamicPersistentTileSchedulerILi128ELi128ELi256ELi128ELb0ELb1ELb1ELb0ELb1ELb1EEEEEEEEEvNT_6ParamsE)
        /*00ec*/ 	.word	0x00000000


	//----- nvinfo : EIATTR_MIN_STACK_SIZE
	.align		4
.L_50:
        /*00f0*/ 	.byte	0x04, 0x12
        /*00f2*/ 	.short	(.L_52 - .L_51)
	.align		4
.L_51:
        /*00f4*/ 	.word	index@(_ZN7cutlass13device_kernelIN5flash11enable_sm90INS1_16FlashAttnFwdSm90INS1_25CollectiveMainloopFwdSm90ILi2EN4cute5tupleIJNS5_1CILi1EEES8_S8_EEENS6_IJNS7_ILi128EEESA_SA_EEELi128ENS_6half_tEfNS_4arch4Sm90ELb0ELb0ELb1ELb1ELb1ELb1ELb0ELb1ELb1ELb1ELb0ELb0EEENS1_21CollectiveEpilogueFwdISB_S9_SC_SE_Li256ELb1ELb1ELb0ELb0EEENS1_36VarlenDynamicPersistentTileSchedulerILi128ELi128ELi256ELi128ELb0ELb1ELb1ELb0ELb1ELb1EEEEEEEEEvNT_6ParamsE)
        /*00f8*/ 	.word	0x00000000


	//----- nvinfo : EIATTR_MIN_STACK_SIZE
	.align		4
.L_52:
        /*00fc*/ 	.byte	0x04, 0x12
        /*00fe*/ 	.short	(.L_54 - .L_53)
	.align		4
.L_53:
        /*0100*/ 	.word	index@(_ZN7cutlass13device_kernelIN5flash11enable_sm90INS1_16FlashAttnFwdSm90INS1_25CollectiveMainloopFwdSm90ILi2EN4cute5tupleIJNS5_1CILi1EEES8_S8_EEENS6_IJNS7_ILi128EEESA_SA_EEELi128ENS_6half_tEfNS_4arch4Sm90ELb0ELb1ELb1ELb0ELb1ELb0ELb0ELb1ELb1ELb1ELb0ELb0EEENS1_21CollectiveEpilogueFwdISB_S9_SC_SE_Li256ELb0ELb1ELb0ELb0EEENS1_30DynamicPersistentTileSchedulerILi256ELi128ELb0ELb1ELb1EEEEEEEEEvNT_6ParamsE)
        /*0104*/ 	.word	0x00000000


	//----- nvinfo : EIATTR_MIN_STACK_SIZE
	.align		4
.L_54:
        /*0108*/ 	.byte	0x04, 0x12
        /*010a*/ 	.short	(.L_56 - .L_55)
	.align		4
.L_55:
        /*010c*/ 	.word	index@(_ZN7cutlass13device_kernelIN5flash11enable_sm90INS1_16FlashAttnFwdSm90INS1_25CollectiveMainloopFwdSm90ILi2EN4cute5tupleIJNS5_1CILi1EEES8_S8_EEENS6_IJNS7_ILi128EEESA_SA_EEELi128ENS_6half_tEfNS_4arch4Sm90ELb0ELb1ELb1ELb1ELb1ELb0ELb0ELb1ELb1ELb1ELb0ELb0EEENS1_21CollectiveEpilogueFwdISB_S9_SC_SE_Li256ELb1ELb1ELb0ELb0EEENS1_36VarlenDynamicPersistentTileSchedulerILi128ELi128ELi256ELi128ELb0ELb1ELb1ELb1ELb0ELb1EEEEEEEEEvNT_6ParamsE)
        /*0110*/ 	.word	0x00000000


	//----- nvinfo : EIATTR_MIN_STACK_SIZE
	.align		4
.L_56:
        /*0114*/ 	.byte	0x04, 0x12
        /*0116*/ 	.short	(.L_58 - .L_57)
	.align		4
.L_57:
        /*0118*/ 	.word	index@(_ZN7cutlass13device_kernelIN5flash11enable_sm90INS1_16FlashAttnFwdSm90INS1_25CollectiveMainloopFwdSm90ILi2EN4cute5tupleIJNS5_1CILi1EEES8_S8_EEENS6_IJNS7_ILi128EEESA_SA_EEELi128ENS_6half_tEfNS_4arch4Sm90ELb0ELb1ELb1ELb1ELb1ELb1ELb0ELb1ELb1ELb1ELb0ELb0EEENS1_21CollectiveEpilogueFwdISB_S9_SC_SE_Li256ELb1ELb1ELb0ELb0EEENS1_36VarlenDynamicPersistentTileSchedulerILi128ELi128ELi256ELi128ELb0ELb1ELb1ELb1ELb0ELb1EEEEEEEEEvNT_6ParamsE)
        /*011c*/ 	.word	0x00000000


	//----- nvinfo : EIATTR_MIN_STACK_SIZE
	.align		4
.L_58:
        /*0120*/ 	.byte	0x04, 0x12
        /*0122*/ 	.short	(.L_60 - .L_59)
	.align		4
.L_59:
        /*0124*/ 	.word	index@(_ZN7cutlass13device_kernelIN5flash11enable_sm90INS1_16FlashAttnFwdSm90INS1_25CollectiveMainloopFwdSm90ILi2EN4cute5tupleIJNS5_1CILi1EEES8_S8_EEENS6_IJNS7_ILi128EEESA_SA_EEELi128ENS_6half_tEfNS_4arch4Sm90ELb1ELb0ELb1ELb0ELb1ELb0ELb0ELb1ELb1ELb1ELb0ELb0EEENS1_21CollectiveEpilogueFwdISB_S9_SC_SE_Li256ELb0ELb1ELb0ELb0EEENS1_30DynamicPersistentTileSchedulerILi256ELi128ELb0ELb1ELb1EEEEEEEEEvNT_6ParamsE)
        /*0128*/ 	.word	0x00000000


	//----- nvinfo : EIATTR_MIN_STACK_SIZE
	.align		4
.L_60:
        /*012c*/ 	.byte	0x04, 0x12
        /*012e*/ 	.short	(.L_62 - .L_61)
	.align		4
.L_61:
        /*0130*/ 	.word	index@(_ZN7cutlass13device_kernelIN5flash11enable_sm90INS1_16FlashAttnFwdSm90INS1_25CollectiveMainloopFwdSm90ILi2EN4cute5tupleIJNS5_1CILi1EEES8_S8_EEENS6_IJNS7_ILi128EEESA_SA_EEELi128ENS_6half_tEfNS_4arch4Sm90ELb1ELb0ELb1ELb1ELb1ELb0ELb0ELb1ELb1ELb1ELb0ELb0EEENS1_21CollectiveEpilogueFwdISB_S9_SC_SE_Li256ELb1ELb1ELb0ELb0EEENS1_36VarlenDynamicPersistentTileSchedulerILi128ELi128ELi256ELi128ELb0ELb1ELb1ELb1ELb1ELb1EEEEEEEEEvNT_6ParamsE)
        /*0134*/ 	.word	0x00000000


	//----- nvinfo : EIATTR_MIN_STACK_SIZE
	.align		4
.L_62:
        /*0138*/ 	.byte	0x04, 0x12
        /*013a*/ 	.short	(.L_64 - .L_63)
	.align		4
.L_63:
        /*013c*/ 	.word	index@(_ZN7cutlass13device_kernelIN5flash11enable_sm90INS1_16FlashAttnFwdSm90INS1_25CollectiveMainloopFwdSm90ILi2EN4cute5tupleIJNS5_1CILi1EEES8_S8_EEENS6_IJNS7_ILi128EEESA_SA_EEELi128ENS_6half_tEfNS_4arch4Sm90ELb1ELb0ELb1ELb1ELb1ELb1ELb0ELb1ELb1ELb1ELb0ELb0EEENS1_21CollectiveEpilogueFwdISB_S9_SC_SE_Li256ELb1ELb1ELb0ELb0EEENS1_36VarlenDynamicPersistentTileSchedulerILi128ELi128ELi256ELi128ELb0ELb1ELb1ELb1ELb1ELb1EEEEEEEEEvNT_6ParamsE)
        /*0140*/ 	.word	0x00000000
.L_64:


//--------------------- .nv.compat                --------------------------
	.section	.nv.compat,"",@"SHT_CUDA_COMPAT_INFO"
	.align	4
        /*0000*/ 	.byte	0x02, 0x09, 0x01, 0x00, 0x02, 0x02, 0x01, 0x00, 0x02, 0x05, 0x05, 0x00, 0x03, 0x07, 0x01, 0x01
        /*0010*/ 	.byte	0x02, 0x03, 0x00, 0x00, 0x02, 0x06, 0x01, 0x00, 0x04, 0x0b, 0x08, 0x00, 0x09, 0x00, 0x00, 0x00
        /*0020*/ 	.byte	0x00, 0x00, 0x00, 0x00


//--------------------- .nv.info._ZN7cutlass13device_kernelIN5flash11enable_sm90INS1_16FlashAttnFwdSm90INS1_25CollectiveMainloopFwdSm90ILi2EN4cute5tupleIJNS5_1CILi1EEES8_S8_EEENS6_IJNS7_ILi128EEESA_SA_EEELi128ENS_6half_tEfNS_4arch4Sm90ELb0ELb0ELb1ELb0ELb1ELb0ELb0ELb1ELb1ELb1ELb0ELb0EEENS1_21CollectiveEpilogueFwdISB_S9_SC_SE_Li256ELb0ELb1ELb0ELb0EEENS1_29StaticPersistentTileSchedulerILb0EEEEEEEEEvNT_6ParamsE --------------------------
	.section	.nv.info._ZN7cutlass13device_kernelIN5flash11enable_sm90INS1_16FlashAttnFwdSm90INS1_25CollectiveMainloopFwdSm90ILi2EN4cute5tupleIJNS5_1CILi1EEES8_S8_EEENS6_IJNS7_ILi128EEESA_SA_EEELi128ENS_6half_tEfNS_4arch4Sm90ELb0ELb0ELb1ELb0ELb1ELb0ELb0ELb1ELb1ELb1ELb0ELb0EEENS1_21CollectiveEpilogueFwdISB_S9_SC_SE_Li256ELb0ELb1ELb0ELb0EEENS1_29StaticPersistentTileSchedulerILb0EEEEEEEEEvNT_6ParamsE,"",@"SHT_CUDA_INFO"
	.sectionflags	@""
	.align	4


	//----- nvinfo : EIATTR_CUDA_API_VERSION
	.align		4
        /*0000*/ 	.byte	0x04, 0x37
        /*0002*/ 	.short	(.L_66 - .L_65)
.L_65:
        /*0004*/ 	.word	0x00000082


	//----- nvinfo : EIATTR_KPARAM_INFO
	.align		4
.L_66:
        /*0008*/ 	.byte	0x04, 0x17
        /*000a*/ 	.short	(.L_68 - .L_67)
.L_67:
        /*000c*/ 	.word	0x00000000
        /*0010*/ 	.short	0x0000
        /*0012*/ 	.short	0x0000
        /*0014*/ 	.byte	0x00, 0xf0, 0x01, 0x28


	//----- nvinfo : EIATTR_SPARSE_MMA_MASK
	.align		4
.L_68:
        /*0018*/ 	.byte	0x03, 0x50
        /*001a*/ 	.short	0x0000


	//----- nvinfo : EIATTR_MAXREG_COUNT
	.align		4
        /*001c*/ 	.byte	0x03, 0x1b
        /*001e*/ 	.short	0x00a8


	//----- nvinfo : EIATTR_MERCURY_ISA_VERSION
	.align		4
        /*0020*/ 	.byte	0x03, 0x5f
        /*0022*/ 	.short	0x0101


	//----- nvinfo : EIATTR_VRC_CTA_INIT_COUNT
	.align		4
        /*0024*/ 	.byte	0x02, 0x4a
	.zero		1
	.zero		1


	//----- nvinfo : EIATTR_EXIT_INSTR_OFFSETS
	.align		4
        /*0028*/ 	.byte	0x04, 0x1c
        /*002a*/ 	.short	(.L_70 - .L_69)


	//   ....[0]....
.L_69:
        /*002c*/ 	.word	0x00000010


	//----- nvinfo : EIATTR_MAX_THREADS
	.align		4
.L_70:
        /*0030*/ 	.byte	0x04, 0x05
        /*0032*/ 	.short	(.L_72 - .L_71)
.L_71:
        /*0034*/ 	.word	0x00000180
        /*0038*/ 	.word	0x00000001
        /*003c*/ 	.word	0x00000001


	//----- nvinfo : EIATTR_CBANK_PARAM_SIZE
	.align		4
.L_72:
        /*0040*/ 	.byte	0x03, 0x19
        /*0042*/ 	.short	0x0a00


	//----- nvinfo : EIATTR_PARAM_CBANK
	.align		4
        /*0044*/ 	.byte	0x04, 0x0a
        /*0046*/ 	.short	(.L_74 - .L_73)
	.align		4
.L_73:
        /*0048*/ 	.word	index@(.nv.constant0._ZN7cutlass13device_kernelIN5flash11enable_sm90INS1_16FlashAttnFwdSm90INS1_25CollectiveMainloopFwdSm90ILi2EN4cute5tupleIJNS5_1CILi1EEES8_S8_EEENS6_IJNS7_ILi128EEESA_SA_EEELi128ENS_6half_tEfNS_4arch4Sm90ELb0ELb0ELb1ELb0ELb1ELb0ELb0ELb1ELb1ELb1ELb0ELb0EEENS1_21CollectiveEpilogueFwdISB_S9_SC_SE_Li256ELb0ELb1ELb0ELb0EEENS1_29StaticPersistentTileSchedulerILb0EEEEEEEEEvNT_6ParamsE)
        /*004c*/ 	.short	0x0380
        /*004e*/ 	.short	0x0a00


	//----- nvinfo : EIATTR_SW_WAR
	.align		4
.L_74:
        /*0050*/ 	.byte	0x04, 0x36
        /*0052*/ 	.short	(.L_76 - .L_75)
.L_75:
        /*0054*/ 	.word	0x00000008
.L_76:


//--------------------- .nv.info._ZN7cutlass13device_kernelIN5flash11enable_sm90INS1_16FlashAttnFwdSm90INS1_25CollectiveMainloopFwdSm90ILi2EN4cute5tupleIJNS5_1CILi1EEES8_S8_EEENS6_IJNS7_ILi128EEESA_SA_EEELi128ENS_6half_tEfNS_4arch4Sm90ELb0ELb0ELb1ELb1ELb1ELb0ELb0ELb1ELb1ELb1ELb0ELb0EEENS1_21CollectiveEpilogueFwdISB_S9_SC_SE_Li256ELb1ELb1ELb0ELb0EEENS1_36VarlenDynamicPersistentTileSchedulerILi128ELi128ELi256ELi128ELb0ELb1ELb1ELb0ELb1ELb1EEEEEEEEEvNT_6ParamsE --------------------------
	.section	.nv.info._ZN7cutlass13device_kernelIN5flash11enable_sm90INS1_16FlashAttnFwdSm90INS1_25CollectiveMainloopFwdSm90ILi2EN4cute5tupleIJNS5_1CILi1EEES8_S8_EEENS6_IJNS7_ILi128EEESA_SA_EEELi128ENS_6half_tEfNS_4arch4Sm90ELb0ELb0ELb1ELb1ELb1ELb0ELb0ELb1ELb1ELb1ELb0ELb0EEENS1_21CollectiveEpilogueFwdISB_S9_SC_SE_Li256ELb1ELb1ELb0ELb0EEENS1_36VarlenDynamicPersistentTileSchedulerILi128ELi128ELi256ELi128ELb0ELb1ELb1ELb0ELb1ELb1EEEEEEEEEvNT_6ParamsE,"",@"SHT_CUDA_INFO"
	.sectionflags	@""
	.align	4


	//----- nvinfo : EIATTR_CUDA_API_VERSION
	.align		4
        /*0000*/ 	.byte	0x04, 0x37
        /*0002*/ 	.short	(.L_78 - .L_77)
.L_77:
        /*0004*/ 	.word	0x00000082


	//----- nvinfo : EIATTR_KPARAM_INFO
	.align		4
.L_78:
        /*0008*/ 	.byte	0x04, 0x17
        /*000a*/ 	.short	(.L_80 - .L_79)
.L_79:
        /*000c*/ 	.word	0x00000000
        /*0010*/ 	.short	0x0000
        /*0012*/ 	.short	0x0000
        /*0014*/ 	.byte	0x00, 0xf0, 0x01, 0x2a


	//----- nvinfo : EIATTR_SPARSE_MMA_MASK
	.align		4
.L_80:
        /*0018*/ 	.byte	0x03, 0x50
        /*001a*/ 	.short	0x0000


	//----- nvinfo : EIATTR_MAXREG_COUNT
	.align		4
        /*001c*/ 	.byte	0x03, 0x1b
        /*001e*/ 	.short	0x00a8


	//----- nvinfo : EIATTR_MERCURY_ISA_VERSION
	.align		4
        /*0020*/ 	.byte	0x03, 0x5f
        /*0022*/ 	.short	0x0101


	//----- nvinfo : EIATTR_VRC_CTA_INIT_COUNT
	.align		4
        /*0024*/ 	.byte	0x02, 0x4a
	.zero		1
	.zero		1


	//----- nvinfo : EIATTR_EXIT_INSTR_OFFSETS
	.align		4
        /*0028*/ 	.byte	0x04, 0x1c
        /*002a*/ 	.short	(.L_82 - .L_81)


	//   ....[0]....
.L_81:
        /*002c*/ 	.word	0x00000010


	//----- nvinfo : EIATTR_MAX_THREADS
	.align		4
.L_82:
        /*0030*/ 	.byte	0x04, 0x05
        /*0032*/ 	.short	(.L_84 - .L_83)
.L_83:
        /*0034*/ 	.word	0x00000180
        /*0038*/ 	.word	0x00000001
        /*003c*/ 	.word	0x00000001


	//----- nvinfo : EIATTR_CBANK_PARAM_SIZE
	.align		4
.L_84:
        /*0040*/ 	.byte	0x03, 0x19
        /*0042*/ 	.short	0x0a80


	//----- nvinfo : EIATTR_PARAM_CBANK
	.align		4
        /*0044*/ 	.byte	0x04, 0x0a
        /*0046*/ 	.short	(.L_86 - .L_85)
	.align		4
.L_85:
        /*0048*/ 	.word	index@(.nv.constant0._ZN7cutlass13device_kernelIN5flash11enable_sm90INS1_16FlashAttnFwdSm90INS1_25CollectiveMainloopFwdSm90ILi2EN4cute5tupleIJNS5_1CILi1EEES8_S8_EEENS6_IJNS7_ILi128EEESA_SA_EEELi128ENS_6half_tEfNS_4arch4Sm90ELb0ELb0ELb1ELb1ELb1ELb0ELb0ELb1ELb1ELb1ELb0ELb0EEENS1_21CollectiveEpilogueFwdISB_S9_SC_SE_Li256ELb1ELb1ELb0ELb0EEENS1_36VarlenDynamicPersistentTileSchedulerILi128ELi128ELi256ELi128ELb0ELb1ELb1ELb0ELb1ELb1EEEEEEEEEvNT_6ParamsE)
        /*004c*/ 	.short	0x0380
        /*004e*/ 	.short	0x0a80


	//----- nvinfo : EIATTR_SW_WAR
	.align		4
.L_86:
        /*0050*/ 	.byte	0x04, 0x36
        /*0052*/ 	.short	(.L_88 - .L_87)
.L_87:
        /*0054*/ 	.word	0x00000008
.L_88:


//--------------------- .nv.info._ZN7cutlass13device_kernelIN5flash11enable_sm90INS1_16FlashAttnFwdSm90INS1_25CollectiveMainloopFwdSm90ILi2EN4cute5tupleIJNS5_1CILi1EEES8_S8_EEENS6_IJNS7_ILi128EEESA_SA_EEELi128ENS_6half_tEfNS_4arch4Sm90ELb0ELb0ELb1ELb1ELb1ELb1ELb0ELb1ELb1ELb1ELb0ELb0EEENS1_21CollectiveEpilogueFwdISB_S9_SC_SE_Li256ELb1ELb1ELb0ELb0EEENS1_36VarlenDynamicPersistentTileSchedulerILi128ELi128ELi256ELi128ELb0ELb1ELb1ELb0ELb1ELb1EEEEEEEEEvNT_6ParamsE --------------------------
	.section	.nv.info._ZN7cutlass13device_kernelIN5flash11enable_sm90INS1_16FlashAttnFwdSm90INS1_25CollectiveMainloopFwdSm90ILi2EN4cute5tupleIJNS5_1CILi1EEES8_S8_EEENS6_IJNS7_ILi128EEESA_SA_EEELi128ENS_6half_tEfNS_4arch4Sm90ELb0ELb0ELb1ELb1ELb1ELb1ELb0ELb1ELb1ELb1ELb0ELb0EEENS1_21CollectiveEpilogueFwdISB_S9_SC_SE_Li256ELb1ELb1ELb0ELb0EEENS1_36VarlenDynamicPersistentTileSchedulerILi128ELi128ELi256ELi128ELb0ELb1ELb1ELb0ELb1ELb1EEEEEEEEEvNT_6ParamsE,"",@"SHT_CUDA_INFO"
	.sectionflags	@""
	.align	4


	//----- nvinfo : EIATTR_CUDA_API_VERSION
	.align		4
        /*0000*/ 	.byte	0x04, 0x37
        /*0002*/ 	.short	(.L_90 - .L_89)
.L_89:
        /*0004*/ 	.word	0x00000082


	//----- nvinfo : EIATTR_KPARAM_INFO
	.align		4
.L_90:
        /*0008*/ 	.byte	0x04, 0x17
        /*000a*/ 	.short	(.L_92 - .L_91)
.L_91:
        /*000c*/ 	.word	0x00000000
        /*0010*/ 	.short	0x0000
        /*0012*/ 	.short	0x0000
        /*0014*/ 	.byte	0x00, 0xf0, 0x01, 0x2a


	//----- nvinfo : EIATTR_SPARSE_MMA_MASK
	.align		4
.L_92:
        /*0018*/ 	.byte	0x03, 0x50
        /*001a*/ 	.short	0x0000


	//----- nvinfo : EIATTR_MAXREG_COUNT
	.align		4
        /*001c*/ 	.byte	0x03, 0x1b
        /*001e*/ 	.short	0x00a8


	//----- nvinfo : EIATTR_MERCURY_ISA_VERSION
	.align		4
        /*0020*/ 	.byte	0x03, 0x5f
        /*0022*/ 	.short	0x0101


	//----- nvinfo : EIATTR_VRC_CTA_INIT_COUNT
	.align		4
        /*0024*/ 	.byte	0x02, 0x4a
	.zero		1
	.zero		1


	//----- nvinfo : EIATTR_EXIT_INSTR_OFFSETS
	.align		4
        /*0028*/ 	.byte	0x04, 0x1c
        /*002a*/ 	.short	(.L_94 - .L_93)


	//   ....[0]....
.L_93:
        /*002c*/ 	.word	0x00000010


	//----- nvinfo : EIATTR_MAX_THREADS
	.align		4
.L_94:
        /*0030*/ 	.byte	0x04, 0x05
        /*0032*/ 	.short	(.L_96 - .L_95)
.L_95:
        /*0034*/ 	.word	0x00000180
        /*0038*/ 	.word	0x00000001
        /*003c*/ 	.word	0x00000001


	//----- nvinfo : EIATTR_CBANK_PARAM_SIZE
	.align		4
.L_96:
        /*0040*/ 	.byte	0x03, 0x19
        /*0042*/ 	.short	0x0a80


	//----- nvinfo : EIATTR_PARAM_CBANK
	.align		4
        /*0044*/ 	.byte	0x04, 0x0a
        /*0046*/ 	.short	(.L_98 - .L_97)
	.align		4
.L_97:
        /*0048*/ 	.word	index@(.nv.constant0._ZN7cutlass13device_kernelIN5flash11enable_sm90INS1_16FlashAttnFwdSm90INS1_25CollectiveMainloopFwdSm90ILi2EN4cute5tupleIJNS5_1CILi1EEES8_S8_EEENS6_IJNS7_ILi128EEESA_SA_EEELi128ENS_6half_tEfNS_4arch4Sm90ELb0ELb0ELb1ELb1ELb1ELb1ELb0ELb1ELb1ELb1ELb0ELb0EEENS1_21CollectiveEpilogueFwdISB_S9_SC_SE_Li256ELb1ELb1ELb0ELb0EEENS1_36VarlenDynamicPersistentTileSchedulerILi128ELi128ELi256ELi128ELb0ELb1ELb1ELb0ELb1ELb1EEEEEEEEEvNT_6ParamsE)
        /*004c*/ 	.short	0x0380
        /*004e*/ 	.short	0x0a80


	//----- nvinfo : EIATTR_SW_WAR
	.align		4
.L_98:
        /*0050*/ 	.byte	0x04, 0x36
        /*0052*/ 	.short	(.L_100 - .L_99)
.L_99:
        /*0054*/ 	.word	0x00000008
.L_100:


//--------------------- .nv.info._ZN7cutlass13device_kernelIN5flash11enable_sm90INS1_16FlashAttnFwdSm90INS1_25CollectiveMainloopFwdSm90ILi2EN4cute5tupleIJNS5_1CILi1EEES8_S8_EEENS6_IJNS7_ILi128EEESA_SA_EEELi128ENS_6half_tEfNS_4arch4Sm90ELb0ELb1ELb1ELb0ELb1ELb0ELb0ELb1ELb1ELb1ELb0ELb0EEENS1_21CollectiveEpilogueFwdISB_S9_SC_SE_Li256ELb0ELb1ELb0ELb0EEENS1_30DynamicPersistentTileSchedulerILi256ELi128ELb0ELb1ELb1EEEEEEEEEvNT_6ParamsE --------------------------
	.section	.nv.info._ZN7cutlass13device_kernelIN5flash11enable_sm90INS1_16FlashAttnFwdSm90INS1_25CollectiveMainloopFwdSm90ILi2EN4cute5tupleIJNS5_1CILi1EEES8_S8_EEENS6_IJNS7_ILi128EEESA_SA_EEELi128ENS_6half_tEfNS_4arch4Sm90ELb0ELb1ELb1ELb0ELb1ELb0ELb0ELb1ELb1ELb1ELb0ELb0EEENS1_21CollectiveEpilogueFwdISB_S9_SC_SE_Li256ELb0ELb1ELb0ELb0EEENS1_30DynamicPersistentTileSchedulerILi256ELi128ELb0ELb1ELb1EEEEEEEEEvNT_6ParamsE,"",@"SHT_CUDA_INFO"
	.sectionflags	@""
	.align	4


	//----- nvinfo : EIATTR_CUDA_API_VERSION
	.align		4
        /*0000*/ 	.byte	0x04, 0x37
        /*0002*/ 	.short	(.L_102 - .L_101)
.L_101:
        /*0004*/ 	.word	0x00000082


	//----- nvinfo : EIATTR_KPARAM_INFO
	.align		4
.L_102:
        /*0008*/ 	.byte	0x04, 0x17
        /*000a*/ 	.short	(.L_104 - .L_103)
.L_103:
        /*000c*/ 	.word	0x00000000
        /*0010*/ 	.short	0x0000
        /*0012*/ 	.short	0x0000
        /*0014*/ 	.byte	0x00, 0xf0, 0x01, 0x2a


	//----- nvinfo : EIATTR_SPARSE_MMA_MASK
	.align		4
.L_104:
        /*0018*/ 	.byte	0x03, 0x50
        /*001a*/ 	.short	0x0000


	//----- nvinfo : EIATTR_MAXREG_COUNT
	.align		4
        /*001c*/ 	.byte	0x03, 0x1b
        /*001e*/ 	.short	0x00a8


	//----- nvinfo : EIATTR_MERCURY_ISA_VERSION
	.align		4
        /*0020*/ 	.byte	0x03, 0x5f
        /*0022*/ 	.short	0x0101


	//----- nvinfo : EIATTR_VRC_CTA_INIT_COUNT
	.align		4
        /*0024*/ 	.byte	0x02, 0x4a
	.zero		1
	.zero		1


	//----- nvinfo : EIATTR_EXIT_INSTR_OFFSETS
	.align		4
        /*0028*/ 	.byte	0x04, 0x1c
        /*002a*/ 	.short	(.L_106 - .L_105)


	//   ....[0]....
.L_105:
        /*002c*/ 	.word	0x00000010


	//----- nvinfo : EIATTR_MAX_THREADS
	.align		4
.L_106:
        /*0030*/ 	.byte	0x04, 0x05
        /*0032*/ 	.short	(.L_108 - .L_107)
.L_107:
        /*0034*/ 	.word	0x00000180
        /*0038*/ 	.word	0x00000001
        /*003c*/ 	.word	0x00000001


	//----- nvinfo : EIATTR_CBANK_PARAM_SIZE
	.align		4
.L_108:
        /*0040*/ 	.byte	0x03, 0x19
        /*0042*/ 	.short	0x0a80


	//----- nvinfo : EIATTR_PARAM_CBANK
	.align		4
        /*0044*/ 	.byte	0x04, 0x0a
        /*0046*/ 	.short	(.L_110 - .L_109)
	.align		4
.L_109:
        /*0048*/ 	.word	index@(.nv.constant0._ZN7cutlass13device_kernelIN5flash11enable_sm90INS1_16FlashAttnFwdSm90INS1_25CollectiveMainloopFwdSm90ILi2EN4cute5tupleIJNS5_1CILi1EEES8_S8_EEENS6_IJNS7_ILi128EEESA_SA_EEELi128ENS_6half_tEfNS_4arch4Sm90ELb0ELb1ELb1ELb0ELb1ELb0ELb0ELb1ELb1ELb1ELb0ELb0EEENS1_21CollectiveEpilogueFwdISB_S9_SC_SE_Li256ELb0ELb1ELb0ELb0EEENS1_30DynamicPersistentTileSchedulerILi256ELi128ELb0ELb1ELb1EEEEEEEEEvNT_6ParamsE)
        /*004c*/ 	.short	0x0380
        /*004e*/ 	.short	0x0a80


	//----- nvinfo : EIATTR_SW_WAR
	.align		4
.L_110:
        /*0050*/ 	.byte	0x04, 0x36
        /*0052*/ 	.short	(.L_112 - .L_111)
.L_111:
        /*0054*/ 	.word	0x00000008
.L_112:


//--------------------- .nv.info._ZN7cutlass13device_kernelIN5flash11enable_sm90INS1_16FlashAttnFwdSm90INS1_25CollectiveMainloopFwdSm90ILi2EN4cute5tupleIJNS5_1CILi1EEES8_S8_EEENS6_IJNS7_ILi128EEESA_SA_EEELi128ENS_6half_tEfNS_4arch4Sm90ELb0ELb1ELb1ELb1ELb1ELb0ELb0ELb1ELb1ELb1ELb0ELb0EEENS1_21CollectiveEpilogueFwdISB_S9_SC_SE_Li256ELb1ELb1ELb0ELb0EEENS1_36VarlenDynamicPersistentTileSchedulerILi128ELi128ELi256ELi128ELb0ELb1ELb1ELb1ELb0ELb1EEEEEEEEEvNT_6ParamsE --------------------------
	.section	.nv.info._ZN7cutlass13device_kernelIN5flash11enable_sm90INS1_16FlashAttnFwdSm90INS1_25CollectiveMainloopFwdSm90ILi2EN4cute5tupleIJNS5_1CILi1EEES8_S8_EEENS6_IJNS7_ILi128EEESA_SA_EEELi128ENS_6half_tEfNS_4arch4Sm90ELb0ELb1ELb1ELb1ELb1ELb0ELb0ELb1ELb1ELb1ELb0ELb0EEENS1_21CollectiveEpilogueFwdISB_S9_SC_SE_Li256ELb1ELb1ELb0ELb0EEENS1_36VarlenDynamicPersistentTileSchedulerILi128ELi128ELi256ELi128ELb0ELb1ELb1ELb1ELb0ELb1EEEEEEEEEvNT_6ParamsE,"",@"SHT_CUDA_INFO"
	.sectionflags	@""
	.align	4


	//----- nvinfo : EIATTR_CUDA_API_VERSION
	.align		4
        /*0000*/ 	.byte	0x04, 0x37
        /*0002*/ 	.short	(.L_114 - .L_113)
.L_113:
        /*0004*/ 	.word	0x00000082


	//----- nvinfo : EIATTR_KPARAM_INFO
	.align		4
.L_114:
        /*0008*/ 	.byte	0x04, 0x17
        /*000a*/ 	.short	(.L_116 - .L_115)
.L_115:
        /*000c*/ 	.word	0x00000000
        /*0010*/ 	.short	0x0000
        /*0012*/ 	.short	0x0000
        /*0014*/ 	.byte	0x00, 0xf0, 0x01, 0x2a


	//----- nvinfo : EIATTR_SPARSE_MMA_MASK
	.align		4
.L_116:
        /*0018*/ 	.byte	0x03, 0x50
        /*001a*/ 	.short	0x0000


	//----- nvinfo : EIATTR_MAXREG_COUNT
	.align		4
        /*001c*/ 	.byte	0x03, 0x1b
        /*001e*/ 	.short	0x00a8


	//----- nvinfo : EIATTR_MERCURY_ISA_VERSION
	.align		4
        /*0020*/ 	.byte	0x03, 0x5f
        /*0022*/ 	.short	0x0101


	//----- nvinfo : EIATTR_VRC_CTA_INIT_COUNT
	.align		4
        /*0024*/ 	.byte	0x02, 0x4a
	.zero		1
	.zero		1


	//----- nvinfo : EIATTR_EXIT_INSTR_OFFSETS
	.align		4
        /*0028*/ 	.byte	0x04, 0x1c
        /*002a*/ 	.short	(.L_118 - .L_117)


	//   ....[0]....
.L_117:
        /*002c*/ 	.word	0x00000010


	//----- nvinfo : EIATTR_MAX_THREADS
	.align		4
.L_118:
        /*0030*/ 	.byte	0x04, 0x05
        /*0032*/ 	.short	(.L_120 - .L_119)
.L_119:
        /*0034*/ 	.word	0x00000180
        /*0038*/ 	.word	0x00000001
        /*003c*/ 	.word	0x00000001


	//----- nvinfo : EIATTR_CBANK_PARAM_SIZE
	.align		4
.L_120:
        /*0040*/ 	.byte	0x03, 0x19
        /*0042*/ 	.short	0x0a80


	//----- nvinfo : EIATTR_PARAM_CBANK
	.align		4
        /*0044*/ 	.byte	0x04, 0x0a
        /*0046*/ 	.short	(.L_122 - .L_121)
	.align		4
.L_121:
        /*0048*/ 	.word	index@(.nv.constant0._ZN7cutlass13device_kernelIN5flash11enable_sm90INS1_16FlashAttnFwdSm90INS1_25CollectiveMainloopFwdSm90ILi2EN4cute5tupleIJNS5_1CILi1EEES8_S8_EEENS6_IJNS7_ILi128EEESA_SA_EEELi128ENS_6half_tEfNS_4arch4Sm90ELb0ELb1ELb1ELb1ELb1ELb0ELb0ELb1ELb1ELb1ELb0ELb0EEENS1_21CollectiveEpilogueFwdISB_S9_SC_SE_Li256ELb1ELb1ELb0ELb0EEENS1_36VarlenDynamicPersistentTileSchedulerILi128ELi128ELi256ELi128ELb0ELb1ELb1ELb1ELb0ELb1EEEEEEEEEvNT_6ParamsE)
        /*004c*/ 	.short	0x0380
        /*004e*/ 	.short	0x0a80


	//----- nvinfo : EIATTR_SW_WAR
	.align		4
.L_122:
        /*0050*/ 	.byte	0x04, 0x36
        /*0052*/ 	.short	(.L_124 - .L_123)
.L_123:
        /*0054*/ 	.word	0x00000008
.L_124:


//--------------------- .nv.info._ZN7cutlass13device_kernelIN5flash11enable_sm90INS1_16FlashAttnFwdSm90INS1_25CollectiveMainloopFwdSm90ILi2EN4cute5tupleIJNS5_1CILi1EEES8_S8_EEENS6_IJNS7_ILi128EEESA_SA_EEELi128ENS_6half_tEfNS_4arch4Sm90ELb0ELb1ELb1ELb1ELb1ELb1ELb0ELb1ELb1ELb1ELb0ELb0EEENS1_21CollectiveEpilogueFwdISB_S9_SC_SE_Li256ELb1ELb1ELb0ELb0EEENS1_36VarlenDynamicPersistentTileSchedulerILi128ELi128ELi256ELi128ELb0ELb1ELb1ELb1ELb0ELb1EEEEEEEEEvNT_6ParamsE --------------------------
	.section	.nv.info._ZN7cutlass13device_kernelIN5flash11enable_sm90INS1_16FlashAttnFwdSm90INS1_25CollectiveMainloopFwdSm90ILi2EN4cute5tupleIJNS5_1CILi1EEES8_S8_EEENS6_IJNS7_ILi128EEESA_SA_EEELi128ENS_6half_tEfNS_4arch4Sm90ELb0ELb1ELb1ELb1ELb1ELb1ELb0ELb1ELb1ELb1ELb0ELb0EEENS1_21CollectiveEpilogueFwdISB_S9_SC_SE_Li256ELb1ELb1ELb0ELb0EEENS1_36VarlenDynamicPersistentTileSchedulerILi128ELi128ELi256ELi128ELb0ELb1ELb1ELb1ELb0ELb1EEEEEEEEEvNT_6ParamsE,"",@"SHT_CUDA_INFO"
	.sectionflags	@""
	.align	4


	//----- nvinfo : EIATTR_CUDA_API_VERSION
	.align		4
        /*0000*/ 	.byte	0x04, 0x37
        /*0002*/ 	.short	(.L_126 - .L_125)
.L_125:
        /*0004*/ 	.word	0x00000082


	//----- nvinfo : EIATTR_KPARAM_INFO
	.align		4
.L_126:
        /*0008*/ 	.byte	0x04, 0x17
        /*000a*/ 	.short	(.L_128 - .L_127)
.L_127:
        /*000c*/ 	.word	0x00000000
        /*0010*/ 	.short	0x0000
        /*0012*/ 	.short	0x0000
        /*0014*/ 	.byte	0x00, 0xf0, 0x01, 0x2a


	//----- nvinfo : EIATTR_SPARSE_MMA_MASK
	.align		4
.L_128:
        /*0018*/ 	.byte	0x03, 0x50
        /*001a*/ 	.short	0x0000


	//----- nvinfo : EIATTR_MAXREG_COUNT
	.align		4
        /*001c*/ 	.byte	0x03, 0x1b
        /*001e*/ 	.short	0x00a8


	//----- nvinfo : EIATTR_MERCURY_ISA_VERSION
	.align		4
        /*0020*/ 	.byte	0x03, 0x5f
        /*0022*/ 	.short	0x0101


	//----- nvinfo : EIATTR_VRC_CTA_INIT_COUNT
	.align		4
        /*0024*/ 	.byte	0x02, 0x4a
	.zero		1
	.zero		1


	//----- nvinfo : EIATTR_EXIT_INSTR_OFFSETS
	.align		4
        /*0028*/ 	.byte	0x04, 0x1c
        /*002a*/ 	.short	(.L_130 - .L_129)


	//   ....[0]....
.L_129:
        /*002c*/ 	.word	0x00000010


	//----- nvinfo : EIATTR_MAX_THREADS
	.align		4
.L_130:
        /*0030*/ 	.byte	0x04, 0x05
        /*0032*/ 	.short	(.L_132 - .L_131)
.L_131:
        /*0034*/ 	.word	0x00000180
        /*0038*/ 	.word	0x00000001
        /*003c*/ 	.word	0x00000001


	//----- nvinfo : EIATTR_CBANK_PARAM_SIZE
	.align		4
.L_132:
        /*0040*/ 	.byte	0x03, 0x19
        /*0042*/ 	.short	0x0a80


	//----- nvinfo : EIATTR_PARAM_CBANK
	.align		4
        /*0044*/ 	.byte	0x04, 0x0a
        /*0046*/ 	.short	(.L_134 - .L_133)
	.align		4
.L_133:
        /*0048*/ 	.word	index@(.nv.constant0._ZN7cutlass13device_kernelIN5flash11enable_sm90INS1_16FlashAttnFwdSm90INS1_25CollectiveMainloopFwdSm90ILi2EN4cute5tupleIJNS5_1CILi1EEES8_S8_EEENS6_IJNS7_ILi128EEESA_SA_EEELi128ENS_6half_tEfNS_4arch4Sm90ELb0ELb1ELb1ELb1ELb1ELb1ELb0ELb1ELb1ELb1ELb0ELb0EEENS1_21CollectiveEpilogueFwdISB_S9_SC_SE_Li256ELb1ELb1ELb0ELb0EEENS1_36VarlenDynamicPersistentTileSchedulerILi128ELi128ELi256ELi128ELb0ELb1ELb1ELb1ELb0ELb1EEEEEEEEEvNT_6ParamsE)
        /*004c*/ 	.short	0x0380
        /*004e*/ 	.short	0x0a80


	//----- nvinfo : EIATTR_SW_WAR
	.align		4
.L_134:
        /*0050*/ 	.byte	0x04, 0x36
        /*0052*/ 	.short	(.L_136 - .L_135)
.L_135:
        /*0054*/ 	.word	0x00000008
.L_136:


//--------------------- .nv.info._ZN7cutlass13device_kernelIN5flash11enable_sm90INS1_16FlashAttnFwdSm90INS1_25CollectiveMainloopFwdSm90ILi2EN4cute5tupleIJNS5_1CILi1EEES8_S8_EEENS6_IJNS7_ILi128EEESA_SA_EEELi128ENS_6half_tEfNS_4arch4Sm90ELb1ELb0ELb1ELb0ELb1ELb0ELb0ELb1ELb1ELb1ELb0ELb0EEENS1_21CollectiveEpilogueFwdISB_S9_SC_SE_Li256ELb0ELb1ELb0ELb0EEENS1_30DynamicPersistentTileSchedulerILi256ELi128ELb0ELb1ELb1EEEEEEEEEvNT_6ParamsE --------------------------
	.section	.nv.info._ZN7cutlass13device_kernelIN5flash11enable_sm90INS1_16FlashAttnFwdSm90INS1_25CollectiveMainloopFwdSm90ILi2EN4cute5tupleIJNS5_1CILi1EEES8_S8_EEENS6_IJNS7_ILi128EEESA_SA_EEELi128ENS_6half_tEfNS_4arch4Sm90ELb1ELb0ELb1ELb0ELb1ELb0ELb0ELb1ELb1ELb1ELb0ELb0EEENS1_21CollectiveEpilogueFwdISB_S9_SC_SE_Li256ELb0ELb1ELb0ELb0EEENS1_30DynamicPersistentTileSchedulerILi256ELi128ELb0ELb1ELb1EEEEEEEEEvNT_6ParamsE,"",@"SHT_CUDA_INFO"
	.sectionflags	@""
	.align	4


	//----- nvinfo : EIATTR_CUDA_API_VERSION
	.align		4
        /*0000*/ 	.byte	0x04, 0x37
        /*0002*/ 	.short	(.L_138 - .L_137)
.L_137:
        /*0004*/ 	.word	0x00000082


	//----- nvinfo : EIATTR_KPARAM_INFO
	.align		4
.L_138:
        /*0008*/ 	.byte	0x04, 0x17
        /*000a*/ 	.short	(.L_140 - .L_139)
.L_139:
        /*000c*/ 	.word	0x00000000
        /*0010*/ 	.short	0x0000
        /*0012*/ 	.short	0x0000
        /*0014*/ 	.byte	0x00, 0xf0, 0x01, 0x2a


	//----- nvinfo : EIATTR_SPARSE_MMA_MASK
	.align		4
.L_140:
        /*0018*/ 	.byte	0x03, 0x50
        /*001a*/ 	.short	0x0000


	//----- nvinfo : EIATTR_MAXREG_COUNT
	.align		4
        /*001c*/ 	.byte	0x03, 0x1b
        /*001e*/ 	.short	0x00a8


	//----- nvinfo : EIATTR_MERCURY_ISA_VERSION
	.align		4
        /*0020*/ 	.byte	0x03, 0x5f
        /*0022*/ 	.short	0x0101


	//----- nvinfo : EIATTR_VRC_CTA_INIT_COUNT
	.align		4
        /*0024*/ 	.byte	0x02, 0x4a
	.zero		1
	.zero		1


	//----- nvinfo : EIATTR_EXIT_INSTR_OFFSETS
	.align		4
        /*0028*/ 	.byte	0x04, 0x1c
        /*002a*/ 	.short	(.L_142 - .L_141)


	//   ....[0]....
.L_141:
        /*002c*/ 	.word	0x00000010


	//----- nvinfo : EIATTR_MAX_THREADS
	.align		4
.L_142:
        /*0030*/ 	.byte	0x04, 0x05
        /*0032*/ 	.short	(.L_144 - .L_143)
.L_143:
        /*0034*/ 	.word	0x00000180
        /*0038*/ 	.word	0x00000001
        /*003c*/ 	.word	0x00000001


	//----- nvinfo : EIATTR_CBANK_PARAM_SIZE
	.align		4
.L_144:
        /*0040*/ 	.byte	0x03, 0x19
        /*0042*/ 	.short	0x0a80


	//----- nvinfo : EIATTR_PARAM_CBANK
	.align		4
        /*0044*/ 	.byte	0x04, 0x0a
        /*0046*/ 	.short	(.L_146 - .L_145)
	.align		4
.L_145:
        /*0048*/ 	.word	index@(.nv.constant0._ZN7cutlass13device_kernelIN5flash11enable_sm90INS1_16FlashAttnFwdSm90INS1_25CollectiveMainloopFwdSm90ILi2EN4cute5tupleIJNS5_1CILi1EEES8_S8_EEENS6_IJNS7_ILi128EEESA_SA_EEELi128ENS_6half_tEfNS_4arch4Sm90ELb1ELb0ELb1ELb0ELb1ELb0ELb0ELb1ELb1ELb1ELb0ELb0EEENS1_21CollectiveEpilogueFwdISB_S9_SC_SE_Li256ELb0ELb1ELb0ELb0EEENS1_30DynamicPersistentTileSchedulerILi256ELi128ELb0ELb1ELb1EEEEEEEEEvNT_6ParamsE)
        /*004c*/ 	.short	0x0380
        /*004e*/ 	.short	0x0a80


	//----- nvinfo : EIATTR_SW_WAR
	.align		4
.L_146:
        /*0050*/ 	.byte	0x04, 0x36
        /*0052*/ 	.short	(.L_148 - .L_147)
.L_147:
        /*0054*/ 	.word	0x00000008
.L_148:


//--------------------- .nv.info._ZN7cutlass13device_kernelIN5flash11enable_sm90INS1_16FlashAttnFwdSm90INS1_25CollectiveMainloopFwdSm90ILi2EN4cute5tupleIJNS5_1CILi1EEES8_S8_EEENS6_IJNS7_ILi128EEESA_SA_EEELi128ENS_6half_tEfNS_4arch4Sm90ELb1ELb0ELb1ELb1ELb1ELb0ELb0ELb1ELb1ELb1ELb0ELb0EEENS1_21CollectiveEpilogueFwdISB_S9_SC_SE_Li256ELb1ELb1ELb0ELb0EEENS1_36VarlenDynamicPersistentTileSchedulerILi128ELi128ELi256ELi128ELb0ELb1ELb1ELb1ELb1ELb1EEEEEEEEEvNT_6ParamsE --------------------------
	.section	.nv.info._ZN7cutlass13device_kernelIN5flash11enable_sm90INS1_16FlashAttnFwdSm90INS1_25CollectiveMainloopFwdSm90ILi2EN4cute5tupleIJNS5_1CILi1EEES8_S8_EEENS6_IJNS7_ILi128EEESA_SA_EEELi128ENS_6half_tEfNS_4arch4Sm90ELb1ELb0ELb1ELb1ELb1ELb0ELb0ELb1ELb1ELb1ELb0ELb0EEENS1_21CollectiveEpilogueFwdISB_S9_SC_SE_Li256ELb1ELb1ELb0ELb0EEENS1_36VarlenDynamicPersistentTileSchedulerILi128ELi128ELi256ELi128ELb0ELb1ELb1ELb1ELb1ELb1EEEEEEEEEvNT_6ParamsE,"",@"SHT_CUDA_INFO"
	.sectionflags	@""
	.align	4


	//----- nvinfo : EIATTR_CUDA_API_VERSION
	.align		4
        /*0000*/ 	.byte	0x04, 0x37
        /*0002*/ 	.short	(.L_150 - .L_149)
.L_149:
        /*0004*/ 	.word	0x00000082


	//----- nvinfo : EIATTR_KPARAM_INFO
	.align		4
.L_150:
        /*0008*/ 	.byte	0x04, 0x17
        /*000a*/ 	.short	(.L_152 - .L_151)
.L_151:
        /*000c*/ 	.word	0x00000000
        /*0010*/ 	.short	0x0000
        /*0012*/ 	.short	0x0000
        /*0014*/ 	.byte	0x00, 0xf0, 0x01, 0x2a


	//----- nvinfo : EIATTR_SPARSE_MMA_MASK
	.align		4
.L_152:
        /*0018*/ 	.byte	0x03, 0x50
        /*001a*/ 	.short	0x0000


	//----- nvinfo : EIATTR_MAXREG_COUNT
	.align		4
        /*001c*/ 	.byte	0x03, 0x1b
        /*001e*/ 	.short	0x00a8


	//----- nvinfo : EIATTR_MERCURY_ISA_VERSION
	.align		4
        /*0020*/ 	.byte	0x03, 0x5f
        /*0022*/ 	.short	0x0101


	//----- nvinfo : EIATTR_VRC_CTA_INIT_COUNT
	.align		4
        /*0024*/ 	.byte	0x02, 0x4a
	.zero		1
	.zero		1


	//----- nvinfo : EIATTR_EXIT_INSTR_OFFSETS
	.align		4
        /*0028*/ 	.byte	0x04, 0x1c
        /*002a*/ 	.short	(.L_154 - .L_153)


	//   ....[0]....
.L_153:
        /*002c*/ 	.word	0x00000010


	//----- nvinfo : EIATTR_MAX_THREADS
	.align		4
.L_154:
        /*0030*/ 	.byte	0x04, 0x05
        /*0032*/ 	.short	(.L_156 - .L_155)
.L_155:
        /*0034*/ 	.word	0x00000180
        /*0038*/ 	.word	0x00000001
        /*003c*/ 	.word	0x00000001


	//----- nvinfo : EIATTR_CBANK_PARAM_SIZE
	.align		4
.L_156:
        /*0040*/ 	.byte	0x03, 0x19
        /*0042*/ 	.short	0x0a80


	//----- nvinfo : EIATTR_PARAM_CBANK
	.align		4
        /*0044*/ 	.byte	0x04, 0x0a
        /*0046*/ 	.short	(.L_158 - .L_157)
	.align		4
.L_157:
        /*0048*/ 	.word	index@(.nv.constant0._ZN7cutlass13device_kernelIN5flash11enable_sm90INS1_16FlashAttnFwdSm90INS1_25CollectiveMainloopFwdSm90ILi2EN4cute5tupleIJNS5_1CILi1EEES8_S8_EEENS6_IJNS7_ILi128EEESA_SA_EEELi128ENS_6half_tEfNS_4arch4Sm90ELb1ELb0ELb1ELb1ELb1ELb0ELb0ELb1ELb1ELb1ELb0ELb0EEENS1_21CollectiveEpilogueFwdISB_S9_SC_SE_Li256ELb1ELb1ELb0ELb0EEENS1_36VarlenDynamicPersistentTileSchedulerILi128ELi128ELi256ELi128ELb0ELb1ELb1ELb1ELb1ELb1EEEEEEEEEvNT_6ParamsE)
        /*004c*/ 	.short	0x0380
        /*004e*/ 	.short	0x0a80


	//----- nvinfo : EIATTR_SW_WAR
	.align		4
.L_158:
        /*0050*/ 	.byte	0x04, 0x36
        /*0052*/ 	.short	(.L_160 - .L_159)
.L_159:
        /*0054*/ 	.word	0x00000008
.L_160:


//--------------------- .nv.info._ZN7cutlass13device_kernelIN5flash11enable_sm90INS1_16FlashAttnFwdSm90INS1_25CollectiveMainloopFwdSm90ILi2EN4cute5tupleIJNS5_1CILi1EEES8_S8_EEENS6_IJNS7_ILi128EEESA_SA_EEELi128ENS_6half_tEfNS_4arch4Sm90ELb1ELb0ELb1ELb1ELb1ELb1ELb0ELb1ELb1ELb1ELb0ELb0EEENS1_21CollectiveEpilogueFwdISB_S9_SC_SE_Li256ELb1ELb1ELb0ELb0EEENS1_36VarlenDynamicPersistentTileSchedulerILi128ELi128ELi256ELi128ELb0ELb1ELb1ELb1ELb1ELb1EEEEEEEEEvNT_6ParamsE --------------------------
	.section	.nv.info._ZN7cutlass13device_kernelIN5flash11enable_sm90INS1_16FlashAttnFwdSm90INS1_25CollectiveMainloopFwdSm90ILi2EN4cute5tupleIJNS5_1CILi1EEES8_S8_EEENS6_IJNS7_ILi128EEESA_SA_EEELi128ENS_6half_tEfNS_4arch4Sm90ELb1ELb0ELb1ELb1ELb1ELb1ELb0ELb1ELb1ELb1ELb0ELb0EEENS1_21CollectiveEpilogueFwdISB_S9_SC_SE_Li256ELb1ELb1ELb0ELb0EEENS1_36VarlenDynamicPersistentTileSchedulerILi128ELi128ELi256ELi128ELb0ELb1ELb1ELb1ELb1ELb1EEEEEEEEEvNT_6ParamsE,"",@"SHT_CUDA_INFO"
	.sectionflags	@""
	.align	4


	//----- nvinfo : EIATTR_CUDA_API_VERSION
	.align		4
        /*0000*/ 	.byte	0x04, 0x37
        /*0002*/ 	.short	(.L_162 - .L_161)
.L_161:
        /*0004*/ 	.word	0x00000082


	//----- nvinfo : EIATTR_KPARAM_INFO
	.align		4
.L_162:
        /*0008*/ 	.byte	0x04, 0x17
        /*000a*/ 	.short	(.L_164 - .L_163)
.L_163:
        /*000c*/ 	.word	0x00000000
        /*0010*/ 	.short	0x0000
        /*0012*/ 	.short	0x0000
        /*0014*/ 	.byte	0x00, 0xf0, 0x01, 0x2a


	//----- nvinfo : EIATTR_SPARSE_MMA_MASK
	.align		4
.L_164:
        /*0018*/ 	.byte	0x03, 0x50
        /*001a*/ 	.short	0x0000


	//----- nvinfo : EIATTR_MAXREG_COUNT
	.align		4
        /*001c*/ 	.byte	0x03, 0x1b
        /*001e*/ 	.short	0x00a8


	//----- nvinfo : EIATTR_MERCURY_ISA_VERSION
	.align		4
        /*0020*/ 	.byte	0x03, 0x5f
        /*0022*/ 	.short	0x0101


	//----- nvinfo : EIATTR_VRC_CTA_INIT_COUNT
	.align		4
        /*0024*/ 	.byte	0x02, 0x4a
	.zero		1
	.zero		1


	//----- nvinfo : EIATTR_EXIT_INSTR_OFFSETS
	.align		4
        /*0028*/ 	.byte	0x04, 0x1c
        /*002a*/ 	.short	(.L_166 - .L_165)


	//   ....[0]....
.L_165:
        /*002c*/ 	.word	0x00000010


	//----- nvinfo : EIATTR_MAX_THREADS
	.align		4
.L_166:
        /*0030*/ 	.byte	0x04, 0x05
        /*0032*/ 	.short	(.L_168 - .L_167)
.L_167:
        /*0034*/ 	.word	0x00000180
        /*0038*/ 	.word	0x00000001
        /*003c*/ 	.word	0x00000001


	//----- nvinfo : EIATTR_CBANK_PARAM_SIZE
	.align		4
.L_168:
        /*0040*/ 	.byte	0x03, 0x19
        /*0042*/ 	.short	0x0a80


	//----- nvinfo : EIATTR_PARAM_CBANK
	.align		4
        /*0044*/ 	.byte	0x04, 0x0a
        /*0046*/ 	.short	(.L_170 - .L_169)
	.align		4
.L_169:
        /*0048*/ 	.word	index@(.nv.constant0._ZN7cutlass13device_kernelIN5flash11enable_sm90INS1_16FlashAttnFwdSm90INS1_25CollectiveMainloopFwdSm90ILi2EN4cute5tupleIJNS5_1CILi1EEES8_S8_EEENS6_IJNS7_ILi128EEESA_SA_EEELi128ENS_6half_tEfNS_4arch4Sm90ELb1ELb0ELb1ELb1ELb1ELb1ELb0ELb1ELb1ELb1ELb0ELb0EEENS1_21CollectiveEpilogueFwdISB_S9_SC_SE_Li256ELb1ELb1ELb0ELb0EEENS1_36VarlenDynamicPersistentTileSchedulerILi128ELi128ELi256ELi128ELb0ELb1ELb1ELb1ELb1ELb1EEEEEEEEEvNT_6ParamsE)
        /*004c*/ 	.short	0x0380
        /*004e*/ 	.short	0x0a80


	//----- nvinfo : EIATTR_SW_WAR
	.align		4
.L_170:
        /*0050*/ 	.byte	0x04, 0x36
        /*0052*/ 	.short	(.L_172 - .L_171)
.L_171:
        /*0054*/ 	.word	0x00000008
.L_172:


//--------------------- .nv.callgraph             --------------------------
	.section	.nv.callgraph,"",@"SHT_CUDA_CALLGRAPH"
	.align	4
	.sectionentsize	8
	.align		4
        /*0000*/ 	.word	0x00000000
	.align		4
        /*0004*/ 	.word	0xffffffff
	.align		4
        /*0008*/ 	.word	0x00000000
	.align		4
        /*000c*/ 	.word	0xfffffffe
	.align		4
        /*0010*/ 	.word	0x00000000
	.align		4
        /*0014*/ 	.word	0xfffffffd
	.align		4
        /*0018*/ 	.word	0x00000000
	.align		4
        /*001c*/ 	.word	0xfffffffc


//--------------------- .nv.constant4             --------------------------
	.section	.nv.constant4,"a",@progbits
	.align	8
	.align		8
.nv.constant4:
        /*0000*/ 	.dword	_ZN80_INTERNAL_4a8a0d8b_44_flash_fwd_hdim128_fp16_paged_softcap_sm90_cu_9d2915ae_30964cuda3std3__45__cpo5beginE
	.align		8
        /*0008*/ 	.dword	_ZN80_INTERNAL_4a8a0d8b_44_flash_fwd_hdim128_fp16_paged_softcap_sm90_cu_9d2915ae_30964cuda3std3__45__cpo3endE
	.align		8
        /*0010*/ 	.dword	_ZN80_INTERNAL_4a8a0d8b_44_flash_fwd_hdim128_fp16_paged_softcap_sm90_cu_9d2915ae_30964cuda3std3__45__cpo6cbeginE
	.align		8
        /*0018*/ 	.dword	_ZN80_INTERNAL_4a8a0d8b_44_flash_fwd_hdim128_fp16_paged_softcap_sm90_cu_9d2915ae_30964cuda3std3__45__cpo4cendE
	.align		8
        /*0020*/ 	.dword	_ZN80_INTERNAL_4a8a0d8b_44_flash_fwd_hdim128_fp16_paged_softcap_sm90_cu_9d2915ae_30964cuda3std3__482_GLOBAL__N__4a8a0d8b_44_flash_fwd_hdim128_fp16_paged_softcap_sm90_cu_9d2915ae_30966ignoreE
	.align		8
        /*0028*/ 	.dword	_ZN80_INTERNAL_4a8a0d8b_44_flash_fwd_hdim128_fp16_paged_softcap_sm90_cu_9d2915ae_30964cuda3std3__419piecewise_constructE
	.align		8
        /*0030*/ 	.dword	_ZN80_INTERNAL_4a8a0d8b_44_flash_fwd_hdim128_fp16_paged_softcap_sm90_cu_9d2915ae_30964cuda3std3__48in_placeE
	.align		8
        /*0038*/ 	.dword	_ZN80_INTERNAL_4a8a0d8b_44_flash_fwd_hdim128_fp16_paged_softcap_sm90_cu_9d2915ae_30964cuda3std6ranges3__45__cpo4swapE
	.align		8
        /*0040*/ 	.dword	_ZN80_INTERNAL_4a8a0d8b_44_flash_fwd_hdim128_fp16_paged_softcap_sm90_cu_9d2915ae_30964cuda3std6ranges3__45__cpo9iter_moveE
	.align		8
        /*0048*/ 	.dword	_ZN80_INTERNAL_4a8a0d8b_44_flash_fwd_hdim128_fp16_paged_softcap_sm90_cu_9d2915ae_30964cute7productE
	.align		8
        /*0050*/ 	.dword	_ZN80_INTERNAL_4a8a0d8b_44_flash_fwd_hdim128_fp16_paged_softcap_sm90_cu_9d2915ae_30964cute1_E


//--------------------- .text._ZN7cutlass13device_kernelIN5flash11enable_sm90INS1_16FlashAttnFwdSm90INS1_25CollectiveMainloopFwdSm90ILi2EN4cute5tupleIJNS5_1CILi1EEES8_S8_EEENS6_IJNS7_ILi128EEESA_SA_EEELi128ENS_6half_tEfNS_4arch4Sm90ELb0ELb0ELb1ELb0ELb1ELb0ELb0ELb1ELb1ELb1ELb0ELb0EEENS1_21CollectiveEpilogueFwdISB_S9_SC_SE_Li256ELb0ELb1ELb0ELb0EEENS1_29StaticPersistentTileSchedulerILb0EEEEEEEEEvNT_6ParamsE --------------------------
	.section	.text._ZN7cutlass13device_kernelIN5flash11enable_sm90INS1_16FlashAttnFwdSm90INS1_25CollectiveMainloopFwdSm90ILi2EN4cute5tupleIJNS5_1CILi1EEES8_S8_EEENS6_IJNS7_ILi128EEESA_SA_EEELi128ENS_6half_tEfNS_4arch4Sm90ELb0ELb0ELb1ELb0ELb1ELb0ELb0ELb1ELb1ELb1ELb0ELb0EEENS1_21CollectiveEpilogueFwdISB_S9_SC_SE_Li256ELb0ELb1ELb0ELb0EEENS1_29StaticPersistentTileSchedulerILb0EEEEEEEEEvNT_6ParamsE,"ax",@progbits
	.align	128
.text._ZN7cutlass13device_kernelIN5flash11enable_sm90INS1_16FlashAttnFwdSm90INS1_25CollectiveMainloopFwdSm90ILi2EN4cute5tupleIJNS5_1CILi1EEES8_S8_EEENS6_IJNS7_ILi128EEESA_SA_EEELi128ENS_6half_tEfNS_4arch4Sm90ELb0ELb0ELb1ELb0ELb1ELb0ELb0ELb1ELb1ELb1ELb0ELb0EEENS1_21CollectiveEpilogueFwdISB_S9_SC_SE_Li256ELb0ELb1ELb0ELb0EEENS1_29StaticPersistentTileSchedulerILb0EEEEEEEEEvNT_6ParamsE:
        .type           _ZN7cutlass13device_kernelIN5flash11enable_sm90INS1_16FlashAttnFwdSm90INS1_25CollectiveMainloopFwdSm90ILi2EN4cute5tupleIJNS5_1CILi1EEES8_S8_EEENS6_IJNS7_ILi128EEESA_SA_EEELi128ENS_6half_tEfNS_4arch4Sm90ELb0ELb0ELb1ELb0ELb1ELb0ELb0ELb1ELb1ELb1ELb0ELb0EEENS1_21CollectiveEpilogueFwdISB_S9_SC_SE_Li256ELb0ELb1ELb0ELb0EEENS1_29StaticPersistentTileSchedulerILb0EEEEEEEEEvNT_6ParamsE,@function
        .size           _ZN7cutlass13device_kernelIN5flash11enable_sm90INS1_16FlashAttnFwdSm90INS1_25CollectiveMainloopFwdSm90ILi2EN4cute5tupleIJNS5_1CILi1EEES8_S8_EEENS6_IJNS7_ILi128EEESA_SA_EEELi128ENS_6half_tEfNS_4arch4Sm90ELb0ELb0ELb1ELb0ELb1ELb0ELb0ELb1ELb1ELb1ELb0ELb0EEENS1_21CollectiveEpilogueFwdISB_S9_SC_SE_Li256ELb0ELb1ELb0ELb0EEENS1_29StaticPersistentTileSchedulerILb0EEEEEEEEEvNT_6ParamsE,(.L_x_9 - _ZN7cutlass13device_kernelIN5flash11enable_sm90INS1_16FlashAttnFwdSm90INS1_25CollectiveMainloopFwdSm90ILi2EN4cute5tupleIJNS5_1CILi1EEES8_S8_EEENS6_IJNS7_ILi128EEESA_SA_EEELi128ENS_6half_tEfNS_4arch4Sm90ELb0ELb0ELb1ELb0ELb1ELb0ELb0ELb1ELb1ELb1ELb0ELb0EEENS1_21CollectiveEpilogueFwdISB_S9_SC_SE_Li256ELb0ELb1ELb0ELb0EEENS1_29StaticPersistentTileSchedulerILb0EEEEEEEEEvNT_6ParamsE)
        .other          _ZN7cutlass13device_kernelIN5flash11enable_sm90INS1_16FlashAttnFwdSm90INS1_25CollectiveMainloopFwdSm90ILi2EN4cute5tupleIJNS5_1CILi1EEES8_S8_EEENS6_IJNS7_ILi128EEESA_SA_EEELi128ENS_6half_tEfNS_4arch4Sm90ELb0ELb0ELb1ELb0ELb1ELb0ELb0ELb1ELb1ELb1ELb0ELb0EEENS1_21CollectiveEpilogueFwdISB_S9_SC_SE_Li256ELb0ELb1ELb0ELb0EEENS1_29StaticPersistentTileSchedulerILb0EEEEEEEEEvNT_6ParamsE,@"STO_CUDA_ENTRY STV_DEFAULT"
_ZN7cutlass13device_kernelIN5flash11enable_sm90INS1_16FlashAttnFwdSm90INS1_25CollectiveMainloopFwdSm90ILi2EN4cute5tupleIJNS5_1CILi1EEES8_S8_EEENS6_IJNS7_ILi128EEESA_SA_EEELi128ENS_6half_tEfNS_4arch4Sm90ELb0ELb0ELb1ELb0ELb1ELb0ELb0ELb1ELb1ELb1ELb0ELb0EEENS1_21CollectiveEpilogueFwdISB_S9_SC_SE_Li256ELb0ELb1ELb0ELb0EEENS1_29StaticPersistentTileSchedulerILb0EEEEEEEEEvNT_6ParamsE:
[----:B------:R-:W-:Y:S01]  /*0000*/  LDC R1, c[0x0][0x37c] ;  /* 0x0000df00ff017b82 */ /* 0x000fe20000000800 */
[----:B------:R-:W-:Y:S05]  /*0010*/  EXIT ;  /* 0x000000000000794d */ /* 0x000fea0003800000 */
.L_x_0:
[----:B------:R-:W-:-:S00]  /*0020*/  BRA `(.L_x_0) ;  /* 0xfffffffc00fc7947 */ /* 0x000fc0000383ffff */
[----:B------:R-:W-:-:S00]  /*0030*/  NOP ;  /* 0x0000000000007918 */ /* 0x000fc00000000000 */
        /* <DEDUP_REMOVED lines=12> */
.L_x_9:


//--------------------- .text._ZN7cutlass13device_kernelIN5flash11enable_sm90INS1_16FlashAttnFwdSm90INS1_25CollectiveMainloopFwdSm90ILi2EN4cute5tupleIJNS5_1CILi1EEES8_S8_EEENS6_IJNS7_ILi128EEESA_SA_EEELi128ENS_6half_tEfNS_4arch4Sm90ELb0ELb0ELb1ELb1ELb1ELb0ELb0ELb1ELb1ELb1ELb0ELb0EEENS1_21CollectiveEpilogueFwdISB_S9_SC_SE_Li256ELb1ELb1ELb0ELb0EEENS1_36VarlenDynamicPersistentTileSchedulerILi128ELi128ELi256ELi128ELb0ELb1ELb1ELb0ELb1ELb1EEEEEEEEEvNT_6ParamsE --------------------------
	.section	.text._ZN7cutlass13device_kernelIN5flash11enable_sm90INS1_16FlashAttnFwdSm90INS1_25CollectiveMainloopFwdSm90ILi2EN4cute5tupleIJNS5_1CILi1EEES8_S8_EEENS6_IJNS7_ILi128EEESA_SA_EEELi128ENS_6half_tEfNS_4arch4Sm90ELb0ELb0ELb1ELb1ELb1ELb0ELb0ELb1ELb1ELb1ELb0ELb0EEENS1_21CollectiveEpilogueFwdISB_S9_SC_SE_Li256ELb1ELb1ELb0ELb0EEENS1_36VarlenDynamicPersistentTileSchedulerILi128ELi128ELi256ELi128ELb0ELb1ELb1ELb0ELb1ELb1EEEEEEEEEvNT_6ParamsE,"ax",@progbits
	.align	128
.text._ZN7cutlass13device_kernelIN5flash11enable_sm90INS1_16FlashAttnFwdSm90INS1_25CollectiveMainloopFwdSm90ILi2EN4cute5tupleIJNS5_1CILi1EEES8_S8_EEENS6_IJNS7_ILi128EEESA_SA_EEELi128ENS_6half_tEfNS_4arch4Sm90ELb0ELb0ELb1ELb1ELb1ELb0ELb0ELb1ELb1ELb1ELb0ELb0EEENS1_21CollectiveEpilogueFwdISB_S9_SC_SE_Li256ELb1ELb1ELb0ELb0EEENS1_36VarlenDynamicPersistentTileSchedulerILi128ELi128ELi256ELi128ELb0ELb1ELb1ELb0ELb1ELb1EEEEEEEEEvNT_6ParamsE:
        .type           _ZN7cutlass13device_kernelIN5flash11enable_sm90INS1_16FlashAttnFwdSm90INS1_25CollectiveMainloopFwdSm90ILi2EN4cute5tupleIJNS5_1CILi1EEES8_S8_EEENS6_IJNS7_ILi128EEESA_SA_EEELi128ENS_6half_tEfNS_4arch4Sm90ELb0ELb0ELb1ELb1ELb1ELb0ELb0ELb1ELb1ELb1ELb0ELb0EEENS1_21CollectiveEpilogueFwdISB_S9_SC_SE_Li256ELb1ELb1ELb0ELb0EEENS1_36VarlenDynamicPersistentTileSchedulerILi128ELi128ELi256ELi128ELb0ELb1ELb1ELb0ELb1ELb1EEEEEEEEEvNT_6ParamsE,@function
        .size           _ZN7cutlass13device_kernelIN5flash11enable_sm90INS1_16FlashAttnFwdSm90INS1_25CollectiveMainloopFwdSm90ILi2EN4cute5tupleIJNS5_1CILi1EEES8_S8_EEENS6_IJNS7_ILi128EEESA_SA_EEELi128ENS_6half_tEfNS_4arch4Sm90ELb0ELb0ELb1ELb1ELb1ELb0ELb0ELb1ELb1ELb1ELb0ELb0EEENS1_21CollectiveEpilogueFwdISB_S9_SC_SE_Li256ELb1ELb1ELb0ELb0EEENS1_36VarlenDynamicPersistentTileSchedulerILi128ELi128ELi256ELi128ELb0ELb1ELb1ELb0ELb1ELb1EEEEEEEEEvNT_6ParamsE,(.L_x_10 - _ZN7cutlass13device_kernelIN5flash11enable_sm90INS1_16FlashAttnFwdSm90INS1_25CollectiveMainloopFwdSm90ILi2EN4cute5tupleIJNS5_1CILi1EEES8_S8_EEENS6_IJNS7_ILi128EEESA_SA_EEELi128ENS_6half_tEfNS_4arch4Sm90ELb0ELb0ELb1ELb1ELb1ELb0ELb0ELb1ELb1ELb1ELb0ELb0EEENS1_21CollectiveEpilogueFwdISB_S9_SC_SE_Li256ELb1ELb1ELb0ELb0EEENS1_36VarlenDynamicPersistentTileSchedulerILi128ELi128ELi256ELi128ELb0ELb1ELb1ELb0ELb1ELb1EEEEEEEEEvNT_6ParamsE)
        .other          _ZN7cutlass13device_kernelIN5flash11enable_sm90INS1_16FlashAttnFwdSm90INS1_25CollectiveMainloopFwdSm90ILi2EN4cute5tupleIJNS5_1CILi1EEES8_S8_EEENS6_IJNS7_ILi128EEESA_SA_EEELi128ENS_6half_tEfNS_4arch4Sm90ELb0ELb0ELb1ELb1ELb1ELb0ELb0ELb1ELb1ELb1ELb0ELb0EEENS1_21CollectiveEpilogueFwdISB_S9_SC_SE_Li256ELb1ELb1ELb0ELb0EEENS1_36VarlenDynamicPersistentTileSchedulerILi128ELi128ELi256ELi128ELb0ELb1ELb1ELb0ELb1ELb1EEEEEEEEEvNT_6ParamsE,@"STO_CUDA_ENTRY STV_DEFAULT"
_ZN7cutlass13device_kernelIN5flash11enable_sm90INS1_16FlashAttnFwdSm90INS1_25CollectiveMainloopFwdSm90ILi2EN4cute5tupleIJNS5_1CILi1EEES8_S8_EEENS6_IJNS7_ILi128EEESA_SA_EEELi128ENS_6half_tEfNS_4arch4Sm90ELb0ELb0ELb1ELb1ELb1ELb0ELb0ELb1ELb1ELb1ELb0ELb0EEENS1_21CollectiveEpilogueFwdISB_S9_SC_SE_Li256ELb1ELb1ELb0ELb0EEENS1_36VarlenDynamicPersistentTileSchedulerILi128ELi128ELi256ELi128ELb0ELb1ELb1ELb0ELb1ELb1EEEEEEEEEvNT_6ParamsE:
[----:B------:R-:W-:Y:S01]  /*0000*/  LDC R1, c[0x0][0x37c] ;  /* 0x0000df00ff017b82 */ /* 0x000fe20000000800 */
[----:B------:R-:W-:Y:S05]  /*0010*/  EXIT ;  /* 0x000000000000794d */ /* 0x000fea0003800000 */
.L_x_1:
        /* <DEDUP_REMOVED lines=14> */
.L_x_10:


//--------------------- .text._ZN7cutlass13device_kernelIN5flash11enable_sm90INS1_16FlashAttnFwdSm90INS1_25CollectiveMainloopFwdSm90ILi2EN4cute5tupleIJNS5_1CILi1EEES8_S8_EEENS6_IJNS7_ILi128EEESA_SA_EEELi128ENS_6half_tEfNS_4arch4Sm90ELb0ELb0ELb1ELb1ELb1ELb1ELb0ELb1ELb1ELb1ELb0ELb0EEENS1_21CollectiveEpilogueFwdISB_S9_SC_SE_Li256ELb1ELb1ELb0ELb0EEENS1_36VarlenDynamicPersistentTileSchedulerILi128ELi128ELi256ELi128ELb0ELb1ELb1ELb0ELb1ELb1EEEEEEEEEvNT_6ParamsE --------------------------
	.section	.text._ZN7cutlass13device_kernelIN5flash11enable_sm90INS1_16FlashAttnFwdSm90INS1_25CollectiveMainloopFwdSm90ILi2EN4cute5tupleIJNS5_1CILi1EEES8_S8_EEENS6_IJNS7_ILi128EEESA_SA_EEELi128ENS_6half_tEfNS_4arch4Sm90ELb0ELb0ELb1ELb1ELb1ELb1ELb0ELb1ELb1ELb1ELb0ELb0EEENS1_21CollectiveEpilogueFwdISB_S9_SC_SE_Li256ELb1ELb1ELb0ELb0EEENS1_36VarlenDynamicPersistentTileSchedulerILi128ELi128ELi256ELi128ELb0ELb1ELb1ELb0ELb1ELb1EEEEEEEEEvNT_6ParamsE,"ax",@progbits
	.align	128
.text._ZN7cutlass13device_kernelIN5flash11enable_sm90INS1_16FlashAttnFwdSm90INS1_25CollectiveMainloopFwdSm90ILi2EN4cute5tupleIJNS5_1CILi1EEES8_S8_EEENS6_IJNS7_ILi128EEESA_SA_EEELi128ENS_6half_tEfNS_4arch4Sm90ELb0ELb0ELb1ELb1ELb1ELb1ELb0ELb1ELb1ELb1ELb0ELb0EEENS1_21CollectiveEpilogueFwdISB_S9_SC_SE_Li256ELb1ELb1ELb0ELb0EEENS1_36VarlenDynamicPersistentTileSchedulerILi128ELi128ELi256ELi128ELb0ELb1ELb1ELb0ELb1ELb1EEEEEEEEEvNT_6ParamsE:
        .type           _ZN7cutlass13device_kernelIN5flash11enable_sm90INS1_16FlashAttnFwdSm90INS1_25CollectiveMainloopFwdSm90ILi2EN4cute5tupleIJNS5_1CILi1EEES8_S8_EEENS6_IJNS7_ILi128EEESA_SA_EEELi128ENS_6half_tEfNS_4arch4Sm90ELb0ELb0ELb1ELb1ELb1ELb1ELb0ELb1ELb1ELb1ELb0ELb0EEENS1_21CollectiveEpilogueFwdISB_S9_SC_SE_Li256ELb1ELb1ELb0ELb0EEENS1_36VarlenDynamicPersistentTileSchedulerILi128ELi128ELi256ELi128ELb0ELb1ELb1ELb0ELb1ELb1EEEEEEEEEvNT_6ParamsE,@function
        .size           _ZN7cutlass13device_kernelIN5flash11enable_sm90INS1_16FlashAttnFwdSm90INS1_25CollectiveMainloopFwdSm90ILi2EN4cute5tupleIJNS5_1CILi1EEES8_S8_EEENS6_IJNS7_ILi128EEESA_SA_EEELi128ENS_6half_tEfNS_4arch4Sm90ELb0ELb0ELb1ELb1ELb1ELb1ELb0ELb1ELb1ELb1ELb0ELb0EEENS1_21CollectiveEpilogueFwdISB_S9_SC_SE_Li256ELb1ELb1ELb0ELb0EEENS1_36VarlenDynamicPersistentTileSchedulerILi128ELi128ELi256ELi128ELb0ELb1ELb1ELb0ELb1ELb1EEEEEEEEEvNT_6ParamsE,(.L_x_11 - _ZN7cutlass13device_kernelIN5flash11enable_sm90INS1_16FlashAttnFwdSm90INS1_25CollectiveMainloopFwdSm90ILi2EN4cute5tupleIJNS5_1CILi1EEES8_S8_EEENS6_IJNS7_ILi128EEESA_SA_EEELi128ENS_6half_tEfNS_4arch4Sm90ELb0ELb0ELb1ELb1ELb1ELb1ELb0ELb1ELb1ELb1ELb0ELb0EEENS1_21CollectiveEpilogueFwdISB_S9_SC_SE_Li256ELb1ELb1ELb0ELb0EEENS1_36VarlenDynamicPersistentTileSchedulerILi128ELi128ELi256ELi128ELb0ELb1ELb1ELb0ELb1ELb1EEEEEEEEEvNT_6ParamsE)
        .other          _ZN7cutlass13device_kernelIN5flash11enable_sm90INS1_16FlashAttnFwdSm90INS1_25CollectiveMainloopFwdSm90ILi2EN4cute5tupleIJNS5_1CILi1EEES8_S8_EEENS6_IJNS7_ILi128EEESA_SA_EEELi128ENS_6half_tEfNS_4arch4Sm90ELb0ELb0ELb1ELb1ELb1ELb1ELb0ELb1ELb1ELb1ELb0ELb0EEENS1_21CollectiveEpilogueFwdISB_S9_SC_SE_Li256ELb1ELb1ELb0ELb0EEENS1_36VarlenDynamicPersistentTileSchedulerILi128ELi128ELi256ELi128ELb0ELb1ELb1ELb0ELb1ELb1EEEEEEEEEvNT_6ParamsE,@"STO_CUDA_ENTRY STV_DEFAULT"
_ZN7cutlass13device_kernelIN5flash11enable_sm90INS1_16FlashAttnFwdSm90INS1_25CollectiveMainloopFwdSm90ILi2EN4cute5tupleIJNS5_1CILi1EEES8_S8_EEENS6_IJNS7_ILi128EEESA_SA_EEELi128ENS_6half_tEfNS_4arch4Sm90ELb0ELb0ELb1ELb1ELb1ELb1ELb0ELb1ELb1ELb1ELb0ELb0EEENS1_21CollectiveEpilogueFwdISB_S9_SC_SE_Li256ELb1ELb1ELb0ELb0EEENS1_36VarlenDynamicPersistentTileSchedulerILi128ELi128ELi256ELi128ELb0ELb1ELb1ELb0ELb1ELb1EEEEEEEEEvNT_6ParamsE:
[----:B------:R-:W-:Y:S01]  /*0000*/  LDC R1, c[0x0][0x37c] ;  /* 0x0000df00ff017b82 */ /* 0x000fe20000000800 */
[----:B------:R-:W-:Y:S05]  /*0010*/  EXIT ;  /* 0x000000000000794d */ /* 0x000fea0003800000 */
.L_x_2:
        /* <DEDUP_REMOVED lines=14> */
.L_x_11:


//--------------------- .text._ZN7cutlass13device_kernelIN5flash11enable_sm90INS1_16FlashAttnFwdSm90INS1_25CollectiveMainloopFwdSm90ILi2EN4cute5tupleIJNS5_1CILi1EEES8_S8_EEENS6_IJNS7_ILi128EEESA_SA_EEELi128ENS_6half_tEfNS_4arch4Sm90ELb0ELb1ELb1ELb0ELb1ELb0ELb0ELb1ELb1ELb1ELb0ELb0EEENS1_21CollectiveEpilogueFwdISB_S9_SC_SE_Li256ELb0ELb1ELb0ELb0EEENS1_30DynamicPersistentTileSchedulerILi256ELi128ELb0ELb1ELb1EEEEEEEEEvNT_6ParamsE --------------------------
	.section	.text._ZN7cutlass13device_kernelIN5flash11enable_sm90INS1_16FlashAttnFwdSm90INS1_25CollectiveMainloopFwdSm90ILi2EN4cute5tupleIJNS5_1CILi1EEES8_S8_EEENS6_IJNS7_ILi128EEESA_SA_EEELi128ENS_6half_tEfNS_4arch4Sm90ELb0ELb1ELb1ELb0ELb1ELb0ELb0ELb1ELb1ELb1ELb0ELb0EEENS1_21CollectiveEpilogueFwdISB_S9_SC_SE_Li256ELb0ELb1ELb0ELb0EEENS1_30DynamicPersistentTileSchedulerILi256ELi128ELb0ELb1ELb1EEEEEEEEEvNT_6ParamsE,"ax",@progbits
	.align	128
.text._ZN7cutlass13device_kernelIN5flash11enable_sm90INS1_16FlashAttnFwdSm90INS1_25CollectiveMainloopFwdSm90ILi2EN4cute5tupleIJNS5_1CILi1EEES8_S8_EEENS6_IJNS7_ILi128EEESA_SA_EEELi128ENS_6half_tEfNS_4arch4Sm90ELb0ELb1ELb1ELb0ELb1ELb0ELb0ELb1ELb1ELb1ELb0ELb0EEENS1_21CollectiveEpilogueFwdISB_S9_SC_SE_Li256ELb0ELb1ELb0ELb0EEENS1_30DynamicPersistentTileSchedulerILi256ELi128ELb0ELb1ELb1EEEEEEEEEvNT_6ParamsE:
        .type           _ZN7cutlass13device_kernelIN5flash11enable_sm90INS1_16FlashAttnFwdSm90INS1_25CollectiveMainloopFwdSm90ILi2EN4cute5tupleIJNS5_1CILi1EEES8_S8_EEENS6_IJNS7_ILi128EEESA_SA_EEELi128ENS_6half_tEfNS_4arch4Sm90ELb0ELb1ELb1ELb0ELb1ELb0ELb0ELb1ELb1ELb1ELb0ELb0EEENS1_21CollectiveEpilogueFwdISB_S9_SC_SE_Li256ELb0ELb1ELb0ELb0EEENS1_30DynamicPersistentTileSchedulerILi256ELi128ELb0ELb1ELb1EEEEEEEEEvNT_6ParamsE,@function
        .size           _ZN7cutlass13device_kernelIN5flash11enable_sm90INS1_16FlashAttnFwdSm90INS1_25CollectiveMainloopFwdSm90ILi2EN4cute5tupleIJNS5_1CILi1EEES8_S8_EEENS6_IJNS7_ILi128EEESA_SA_EEELi128ENS_6half_tEfNS_4arch4Sm90ELb0ELb1ELb1ELb0ELb1ELb0ELb0ELb1ELb1ELb1ELb0ELb0EEENS1_21CollectiveEpilogueFwdISB_S9_SC_SE_Li256ELb0ELb1ELb0ELb0EEENS1_30DynamicPersistentTileSchedulerILi256ELi128ELb0ELb1ELb1EEEEEEEEEvNT_6ParamsE,(.L_x_12 - _ZN7cutlass13device_kernelIN5flash11enable_sm90INS1_16FlashAttnFwdSm90INS1_25CollectiveMainloopFwdSm90ILi2EN4cute5tupleIJNS5_1CILi1EEES8_S8_EEENS6_IJNS7_ILi128EEESA_SA_EEELi128ENS_6half_tEfNS_4arch4Sm90ELb0ELb1ELb1ELb0ELb1ELb0ELb0ELb1ELb1ELb1ELb0ELb0EEENS1_21CollectiveEpilogueFwdISB_S9_SC_SE_Li256ELb0ELb1ELb0ELb0EEENS1_30DynamicPersistentTileSchedulerILi256ELi128ELb0ELb1ELb1EEEEEEEEEvNT_6ParamsE)
        .other          _ZN7cutlass13device_kernelIN5flash11enable_sm90INS1_16FlashAttnFwdSm90INS1_25CollectiveMainloopFwdSm90ILi2EN4cute5tupleIJNS5_1CILi1EEES8_S8_EEENS6_IJNS7_ILi128EEESA_SA_EEELi128ENS_6half_tEfNS_4arch4Sm90ELb0ELb1ELb1ELb0ELb1ELb0ELb0ELb1ELb1ELb1ELb0ELb0EEENS1_21CollectiveEpilogueFwdISB_S9_SC_SE_Li256ELb0ELb1ELb0ELb0EEENS1_30DynamicPersistentTileSchedulerILi256ELi128ELb0ELb1ELb1EEEEEEEEEvNT_6ParamsE,@"STO_CUDA_ENTRY STV_DEFAULT"
_ZN7cutlass13device_kernelIN5flash11enable_sm90INS1_16FlashAttnFwdSm90INS1_25CollectiveMainloopFwdSm90ILi2EN4cute5tupleIJNS5_1CILi1EEES8_S8_EEENS6_IJNS7_ILi128EEESA_SA_EEELi128ENS_6half_tEfNS_4arch4Sm90ELb0ELb1ELb1ELb0ELb1ELb0ELb0ELb1ELb1ELb1ELb0ELb0EEENS1_21CollectiveEpilogueFwdISB_S9_SC_SE_Li256ELb0ELb1ELb0ELb0EEENS1_30DynamicPersistentTileSchedulerILi256ELi128ELb0ELb1ELb1EEEEEEEEEvNT_6ParamsE:
[----:B------:R-:W-:Y:S01]  /*0000*/  LDC R1, c[0x0][0x37c] ;  /* 0x0000df00ff017b82 */ /* 0x000fe20000000800 */
[----:B------:R-:W-:Y:S05]  /*0010*/  EXIT ;  /* 0x000000000000794d */ /* 0x000fea0003800000 */
.L_x_3:
        /* <DEDUP_REMOVED lines=14> */
.L_x_12:


//--------------------- .text._ZN7cutlass13device_kernelIN5flash11enable_sm90INS1_16FlashAttnFwdSm90INS1_25CollectiveMainloopFwdSm90ILi2EN4cute5tupleIJNS5_1CILi1EEES8_S8_EEENS6_IJNS7_ILi128EEESA_SA_EEELi128ENS_6half_tEfNS_4arch4Sm90ELb0ELb1ELb1ELb1ELb1ELb0ELb0ELb1ELb1ELb1ELb0ELb0EEENS1_21CollectiveEpilogueFwdISB_S9_SC_SE_Li256ELb1ELb1ELb0ELb0EEENS1_36VarlenDynamicPersistentTileSchedulerILi128ELi128ELi256ELi128ELb0ELb1ELb1ELb1ELb0ELb1EEEEEEEEEvNT_6ParamsE --------------------------
	.section	.text._ZN7cutlass13device_kernelIN5flash11enable_sm90INS1_16FlashAttnFwdSm90INS1_25CollectiveMainloopFwdSm90ILi2EN4cute5tupleIJNS5_1CILi1EEES8_S8_EEENS6_IJNS7_ILi128EEESA_SA_EEELi128ENS_6half_tEfNS_4arch4Sm90ELb0ELb1ELb1ELb1ELb1ELb0ELb0ELb1ELb1ELb1ELb0ELb0EEENS1_21CollectiveEpilogueFwdISB_S9_SC_SE_Li256ELb1ELb1ELb0ELb0EEENS1_36VarlenDynamicPersistentTileSchedulerILi128ELi128ELi256ELi128ELb0ELb1ELb1ELb1ELb0ELb1EEEEEEEEEvNT_6ParamsE,"ax",@progbits
	.align	128
.text._ZN7cutlass13device_kernelIN5flash11enable_sm90INS1_16FlashAttnFwdSm90INS1_25CollectiveMainloopFwdSm90ILi2EN4cute5tupleIJNS5_1CILi1EEES8_S8_EEENS6_IJNS7_ILi128EEESA_SA_EEELi128ENS_6half_tEfNS_4arch4Sm90ELb0ELb1ELb1ELb1ELb1ELb0ELb0ELb1ELb1ELb1ELb0ELb0EEENS1_21CollectiveEpilogueFwdISB_S9_SC_SE_Li256ELb1ELb1ELb0ELb0EEENS1_36VarlenDynamicPersistentTileSchedulerILi128ELi128ELi256ELi128ELb0ELb1ELb1ELb1ELb0ELb1EEEEEEEEEvNT_6ParamsE:
        .type           _ZN7cutlass13device_kernelIN5flash11enable_sm90INS1_16FlashAttnFwdSm90INS1_25CollectiveMainloopFwdSm90ILi2EN4cute5tupleIJNS5_1CILi1EEES8_S8_EEENS6_IJNS7_ILi128EEESA_SA_EEELi128ENS_6half_tEfNS_4arch4Sm90ELb0ELb1ELb1ELb1ELb1ELb0ELb0ELb1ELb1ELb1ELb0ELb0EEENS1_21CollectiveEpilogueFwdISB_S9_SC_SE_Li256ELb1ELb1ELb0ELb0EEENS1_36VarlenDynamicPersistentTileSchedulerILi128ELi128ELi256ELi128ELb0ELb1ELb1ELb1ELb0ELb1EEEEEEEEEvNT_6ParamsE,@function
        .size           _ZN7cutlass13device_kernelIN5flash11enable_sm90INS1_16FlashAttnFwdSm90INS1_25CollectiveMainloopFwdSm90ILi2EN4cute5tupleIJNS5_1CILi1EEES8_S8_EEENS6_IJNS7_ILi128EEESA_SA_EEELi128ENS_6half_tEfNS_4arch4Sm90ELb0ELb1ELb1ELb1ELb1ELb0ELb0ELb1ELb1ELb1ELb0ELb0EEENS1_21CollectiveEpilogueFwdISB_S9_SC_SE_Li256ELb1ELb1ELb0ELb0EEENS1_36VarlenDynamicPersistentTileSchedulerILi128ELi128ELi256ELi128ELb0ELb1ELb1ELb1ELb0ELb1EEEEEEEEEvNT_6ParamsE,(.L_x_13 - _ZN7cutlass13device_kernelIN5flash11enable_sm90INS1_16FlashAttnFwdSm90INS1_25CollectiveMainloopFwdSm90ILi2EN4cute5tupleIJNS5_1CILi1EEES8_S8_EEENS6_IJNS7_ILi128EEESA_SA_EEELi128ENS_6half_tEfNS_4arch4Sm90ELb0ELb1ELb1ELb1ELb1ELb0ELb0ELb1ELb1ELb1ELb0ELb0EEENS1_21CollectiveEpilogueFwdISB_S9_SC_SE_Li256ELb1ELb1ELb0ELb0EEENS1_36VarlenDynamicPersistentTileSchedulerILi128ELi128ELi256ELi128ELb0ELb1ELb1ELb1ELb0ELb1EEEEEEEEEvNT_6ParamsE)
        .other          _ZN7cutlass13device_kernelIN5flash11enable_sm90INS1_16FlashAttnFwdSm90INS1_25CollectiveMainloopFwdSm90ILi2EN4cute5tupleIJNS5_1CILi1EEES8_S8_EEENS6_IJNS7_ILi128EEESA_SA_EEELi128ENS_6half_tEfNS_4arch4Sm90ELb0ELb1ELb1ELb1ELb1ELb0ELb0ELb1ELb1ELb1ELb0ELb0EEENS1_21CollectiveEpilogueFwdISB_S9_SC_SE_Li256ELb1ELb1ELb0ELb0EEENS1_36VarlenDynamicPersistentTileSchedulerILi128ELi128ELi256ELi128ELb0ELb1ELb1ELb1ELb0ELb1EEEEEEEEEvNT_6ParamsE,@"STO_CUDA_ENTRY STV_DEFAULT"
_ZN7cutlass13device_kernelIN5flash11enable_sm90INS1_16FlashAttnFwdSm90INS1_25CollectiveMainloopFwdSm90ILi2EN4cute5tupleIJNS5_1CILi1EEES8_S8_EEENS6_IJNS7_ILi128EEESA_SA_EEELi128ENS_6half_tEfNS_4arch4Sm90ELb0ELb1ELb1ELb1ELb1ELb0ELb0ELb1ELb1ELb1ELb0ELb0EEENS1_21CollectiveEpilogueFwdISB_S9_SC_SE_Li256ELb1ELb1ELb0ELb0EEENS1_36VarlenDynamicPersistentTileSchedulerILi128ELi128ELi256ELi128ELb0ELb1ELb1ELb1ELb0ELb1EEEEEEEEEvNT_6ParamsE:
[----:B------:R-:W-:Y:S01]  /*0000*/  LDC R1, c[0x0][0x37c] ;  /* 0x0000df00ff017b82 */ /* 0x000fe20000000800 */
[----:B------:R-:W-:Y:S05]  /*0010*/  EXIT ;  /* 0x000000000000794d */ /* 0x000fea0003800000 */
.L_x_4:
        /* <DEDUP_REMOVED lines=14> */
.L_x_13:


//--------------------- .text._ZN7cutlass13device_kernelIN5flash11enable_sm90INS1_16FlashAttnFwdSm90INS1_25CollectiveMainloopFwdSm90ILi2EN4cute5tupleIJNS5_1CILi1EEES8_S8_EEENS6_IJNS7_ILi128EEESA_SA_EEELi128ENS_6half_tEfNS_4arch4Sm90ELb0ELb1ELb1ELb1ELb1ELb1ELb0ELb1ELb1ELb1ELb0ELb0EEENS1_21CollectiveEpilogueFwdISB_S9_SC_SE_Li256ELb1ELb1ELb0ELb0EEENS1_36VarlenDynamicPersistentTileSchedulerILi128ELi128ELi256ELi128ELb0ELb1ELb1ELb1ELb0ELb1EEEEEEEEEvNT_6ParamsE --------------------------
	.section	.text._ZN7cutlass13device_kernelIN5flash11enable_sm90INS1_16FlashAttnFwdSm90INS1_25CollectiveMainloopFwdSm90ILi2EN4cute5tupleIJNS5_1CILi1EEES8_S8_EEENS6_IJNS7_ILi128EEESA_SA_EEELi128ENS_6half_tEfNS_4arch4Sm90ELb0ELb1ELb1ELb1ELb1ELb1ELb0ELb1ELb1ELb1ELb0ELb0EEENS1_21CollectiveEpilogueFwdISB_S9_SC_SE_Li256ELb1ELb1ELb0ELb0EEENS1_36VarlenDynamicPersistentTileSchedulerILi128ELi128ELi256ELi128ELb0ELb1ELb1ELb1ELb0ELb1EEEEEEEEEvNT_6ParamsE,"ax",@progbits
	.align	128
.text._ZN7cutlass13device_kernelIN5flash11enable_sm90INS1_16FlashAttnFwdSm90INS1_25CollectiveMainloopFwdSm90ILi2EN4cute5tupleIJNS5_1CILi1EEES8_S8_EEENS6_IJNS7_ILi128EEESA_SA_EEELi128ENS_6half_tEfNS_4arch4Sm90ELb0ELb1ELb1ELb1ELb1ELb1ELb0ELb1ELb1ELb1ELb0ELb0EEENS1_21CollectiveEpilogueFwdISB_S9_SC_SE_Li256ELb1ELb1ELb0ELb0EEENS1_36VarlenDynamicPersistentTileSchedulerILi128ELi128ELi256ELi128ELb0ELb1ELb1ELb1ELb0ELb1EEEEEEEEEvNT_6ParamsE:
        .type           _ZN7cutlass13device_kernelIN5flash11enable_sm90INS1_16FlashAttnFwdSm90INS1_25CollectiveMainloopFwdSm90ILi2EN4cute5tupleIJNS5_1CILi1EEES8_S8_EEENS6_IJNS7_ILi128EEESA_SA_EEELi128ENS_6half_tEfNS_4arch4Sm90ELb0ELb1ELb1ELb1ELb1ELb1ELb0ELb1ELb1ELb1ELb0ELb0EEENS1_21CollectiveEpilogueFwdISB_S9_SC_SE_Li256ELb1ELb1ELb0ELb0EEENS1_36VarlenDynamicPersistentTileSchedulerILi128ELi128ELi256ELi128ELb0ELb1ELb1ELb1ELb0ELb1EEEEEEEEEvNT_6ParamsE,@function
        .size           _ZN7cutlass13device_kernelIN5flash11enable_sm90INS1_16FlashAttnFwdSm90INS1_25CollectiveMainloopFwdSm90ILi2EN4cute5tupleIJNS5_1CILi1EEES8_S8_EEENS6_IJNS7_ILi128EEESA_SA_EEELi128ENS_6half_tEfNS_4arch4Sm90ELb0ELb1ELb1ELb1ELb1ELb1ELb0ELb1ELb1ELb1ELb0ELb0EEENS1_21CollectiveEpilogueFwdISB_S9_SC_SE_Li256ELb1ELb1ELb0ELb0EEENS1_36VarlenDynamicPersistentTileSchedulerILi128ELi128ELi256ELi128ELb0ELb1ELb1ELb1ELb0ELb1EEEEEEEEEvNT_6ParamsE,(.L_x_14 - _ZN7cutlass13device_kernelIN5flash11enable_sm90INS1_16FlashAttnFwdSm90INS1_25CollectiveMainloopFwdSm90ILi2EN4cute5tupleIJNS5_1CILi1EEES8_S8_EEENS6_IJNS7_ILi128EEESA_SA_EEELi128ENS_6half_tEfNS_4arch4Sm90ELb0ELb1ELb1ELb1ELb1ELb1ELb0ELb1ELb1ELb1ELb0ELb0EEENS1_21CollectiveEpilogueFwdISB_S9_SC_SE_Li256ELb1ELb1ELb0ELb0EEENS1_36VarlenDynamicPersistentTileSchedulerILi128ELi128ELi256ELi128ELb0ELb1ELb1ELb1ELb0ELb1EEEEEEEEEvNT_6ParamsE)
        .other          _ZN7cutlass13device_kernelIN5flash11enable_sm90INS1_16FlashAttnFwdSm90INS1_25CollectiveMainloopFwdSm90ILi2EN4cute5tupleIJNS5_1CILi1EEES8_S8_EEENS6_IJNS7_ILi128EEESA_SA_EEELi128ENS_6half_tEfNS_4arch4Sm90ELb0ELb1ELb1ELb1ELb1ELb1ELb0ELb1ELb1ELb1ELb0ELb0EEENS1_21CollectiveEpilogueFwdISB_S9_SC_SE_Li256ELb1ELb1ELb0ELb0EEENS1_36VarlenDynamicPersistentTileSchedulerILi128ELi128ELi256ELi128ELb0ELb1ELb1ELb1ELb0ELb1EEEEEEEEEvNT_6ParamsE,@"STO_CUDA_ENTRY STV_DEFAULT"
_ZN7cutlass13device_kernelIN5flash11enable_sm90INS1_16FlashAttnFwdSm90INS1_25CollectiveMainloopFwdSm90ILi2EN4cute5tupleIJNS5_1CILi1EEES8_S8_EEENS6_IJNS7_ILi128EEESA_SA_EEELi128ENS_6half_tEfNS_4arch4Sm90ELb0ELb1ELb1ELb1ELb1ELb1ELb0ELb1ELb1ELb1ELb0ELb0EEENS1_21CollectiveEpilogueFwdISB_S9_SC_SE_Li256ELb1ELb1ELb0ELb0EEENS1_36VarlenDynamicPersistentTileSchedulerILi128ELi128ELi256ELi128ELb0ELb1ELb1ELb1ELb0ELb1EEEEEEEEEvNT_6ParamsE:
[----:B------:R-:W-:Y:S01]  /*0000*/  LDC R1, c[0x0][0x37c] ;  /* 0x0000df00ff017b82 */ /* 0x000fe20000000800 */
[----:B------:R-:W-:Y:S05]  /*0010*/  EXIT ;  /* 0x000000000000794d */ /* 0x000fea0003800000 */
.L_x_5:
        /* <DEDUP_REMOVED lines=14> */
.L_x_14:


//--------------------- .text._ZN7cutlass13device_kernelIN5flash11enable_sm90INS1_16FlashAttnFwdSm90INS1_25CollectiveMainloopFwdSm90ILi2EN4cute5tupleIJNS5_1CILi1EEES8_S8_EEENS6_IJNS7_ILi128EEESA_SA_EEELi128ENS_6half_tEfNS_4arch4Sm90ELb1ELb0ELb1ELb0ELb1ELb0ELb0ELb1ELb1ELb1ELb0ELb0EEENS1_21CollectiveEpilogueFwdISB_S9_SC_SE_Li256ELb0ELb1ELb0ELb0EEENS1_30DynamicPersistentTileSchedulerILi256ELi128ELb0ELb1ELb1EEEEEEEEEvNT_6ParamsE --------------------------
	.section	.text._ZN7cutlass13device_kernelIN5flash11enable_sm90INS1_16FlashAttnFwdSm90INS1_25CollectiveMainloopFwdSm90ILi2EN4cute5tupleIJNS5_1CILi1EEES8_S8_EEENS6_IJNS7_ILi128EEESA_SA_EEELi128ENS_6half_tEfNS_4arch4Sm90ELb1ELb0ELb1ELb0ELb1ELb0ELb0ELb1ELb1ELb1ELb0ELb0EEENS1_21CollectiveEpilogueFwdISB_S9_SC_SE_Li256ELb0ELb1ELb0ELb0EEENS1_30DynamicPersistentTileSchedulerILi256ELi128ELb0ELb1ELb1EEEEEEEEEvNT_6ParamsE,"ax",@progbits
	.align	128
.text._ZN7cutlass13device_kernelIN5flash11enable_sm90INS1_16FlashAttnFwdSm90INS1_25CollectiveMainloopFwdSm90ILi2EN4cute5tupleIJNS5_1CILi1EEES8_S8_EEENS6_IJNS7_ILi128EEESA_SA_EEELi128ENS_6half_tEfNS_4arch4Sm90ELb1ELb0ELb1ELb0ELb1ELb0ELb0ELb1ELb1ELb1ELb0ELb0EEENS1_21CollectiveEpilogueFwdISB_S9_SC_SE_Li256ELb0ELb1ELb0ELb0EEENS1_30DynamicPersistentTileSchedulerILi256ELi128ELb0ELb1ELb1EEEEEEEEEvNT_6ParamsE:
        .type           _ZN7cutlass13device_kernelIN5flash11enable_sm90INS1_16FlashAttnFwdSm90INS1_25CollectiveMainloopFwdSm90ILi2EN4cute5tupleIJNS5_1CILi1EEES8_S8_EEENS6_IJNS7_ILi128EEESA_SA_EEELi128ENS_6half_tEfNS_4arch4Sm90ELb1ELb0ELb1ELb0ELb1ELb0ELb0ELb1ELb1ELb1ELb0ELb0EEENS1_21CollectiveEpilogueFwdISB_S9_SC_SE_Li256ELb0ELb1ELb0ELb0EEENS1_30DynamicPersistentTileSchedulerILi256ELi128ELb0ELb1ELb1EEEEEEEEEvNT_6ParamsE,@function
        .size           _ZN7cutlass13device_kernelIN5flash11enable_sm90INS1_16FlashAttnFwdSm90INS1_25CollectiveMainloopFwdSm90ILi2EN4cute5tupleIJNS5_1CILi1EEES8_S8_EEENS6_IJNS7_ILi128EEESA_SA_EEELi128ENS_6half_tEfNS_4arch4Sm90ELb1ELb0ELb1ELb0ELb1ELb0ELb0ELb1ELb1ELb1ELb0ELb0EEENS1_21CollectiveEpilogueFwdISB_S9_SC_SE_Li256ELb0ELb1ELb0ELb0EEENS1_30DynamicPersistentTileSchedulerILi256ELi128ELb0ELb1ELb1EEEEEEEEEvNT_6ParamsE,(.L_x_15 - _ZN7cutlass13device_kernelIN5flash11enable_sm90INS1_16FlashAttnFwdSm90INS1_25CollectiveMainloopFwdSm90ILi2EN4cute5tupleIJNS5_1CILi1EEES8_S8_EEENS6_IJNS7_ILi128EEESA_SA_EEELi128ENS_6half_tEfNS_4arch4Sm90ELb1ELb0ELb1ELb0ELb1ELb0ELb0ELb1ELb1ELb1ELb0ELb0EEENS1_21CollectiveEpilogueFwdISB_S9_SC_SE_Li256ELb0ELb1ELb0ELb0EEENS1_30DynamicPersistentTileSchedulerILi256ELi128ELb0ELb1ELb1EEEEEEEEEvNT_6ParamsE)
        .other          _ZN7cutlass13device_kernelIN5flash11enable_sm90INS1_16FlashAttnFwdSm90INS1_25CollectiveMainloopFwdSm90ILi2EN4cute5tupleIJNS5_1CILi1EEES8_S8_EEENS6_IJNS7_ILi128EEESA_SA_EEELi128ENS_6half_tEfNS_4arch4Sm90ELb1ELb0ELb1ELb0ELb1ELb0ELb0ELb1ELb1ELb1ELb0ELb0EEENS1_21CollectiveEpilogueFwdISB_S9_SC_SE_Li256ELb0ELb1ELb0ELb0EEENS1_30DynamicPersistentTileSchedulerILi256ELi128ELb0ELb1ELb1EEEEEEEEEvNT_6ParamsE,@"STO_CUDA_ENTRY STV_DEFAULT"
_ZN7cutlass13device_kernelIN5flash11enable_sm90INS1_16FlashAttnFwdSm90INS1_25CollectiveMainloopFwdSm90ILi2EN4cute5tupleIJNS5_1CILi1EEES8_S8_EEENS6_IJNS7_ILi128EEESA_SA_EEELi128ENS_6half_tEfNS_4arch4Sm90ELb1ELb0ELb1ELb0ELb1ELb0ELb0ELb1ELb1ELb1ELb0ELb0EEENS1_21CollectiveEpilogueFwdISB_S9_SC_SE_Li256ELb0ELb1ELb0ELb0EEENS1_30DynamicPersistentTileSchedulerILi256ELi128ELb0ELb1ELb1EEEEEEEEEvNT_6ParamsE:
[----:B------:R-:W-:Y:S01]  /*0000*/  LDC R1, c[0x0][0x37c] ;  /* 0x0000df00ff017b82 */ /* 0x000fe20000000800 */
[----:B------:R-:W-:Y:S05]  /*0010*/  EXIT ;  /* 0x000000000000794d */ /* 0x000fea0003800000 */
.L_x_6:
        /* <DEDUP_REMOVED lines=14> */
.L_x_15:


//--------------------- .text._ZN7cutlass13device_kernelIN5flash11enable_sm90INS1_16FlashAttnFwdSm90INS1_25CollectiveMainloopFwdSm90ILi2EN4cute5tupleIJNS5_1CILi1EEES8_S8_EEENS6_IJNS7_ILi128EEESA_SA_EEELi128ENS_6half_tEfNS_4arch4Sm90ELb1ELb0ELb1ELb1ELb1ELb0ELb0ELb1ELb1ELb1ELb0ELb0EEENS1_21CollectiveEpilogueFwdISB_S9_SC_SE_Li256ELb1ELb1ELb0ELb0EEENS1_36VarlenDynamicPersistentTileSchedulerILi128ELi128ELi256ELi128ELb0ELb1ELb1ELb1ELb1ELb1EEEEEEEEEvNT_6ParamsE --------------------------
	.section	.text._ZN7cutlass13device_kernelIN5flash11enable_sm90INS1_16FlashAttnFwdSm90INS1_25CollectiveMainloopFwdSm90ILi2EN4cute5tupleIJNS5_1CILi1EEES8_S8_EEENS6_IJNS7_ILi128EEESA_SA_EEELi128ENS_6half_tEfNS_4arch4Sm90ELb1ELb0ELb1ELb1ELb1ELb0ELb0ELb1ELb1ELb1ELb0ELb0EEENS1_21CollectiveEpilogueFwdISB_S9_SC_SE_Li256ELb1ELb1ELb0ELb0EEENS1_36VarlenDynamicPersistentTileSchedulerILi128ELi128ELi256ELi128ELb0ELb1ELb1ELb1ELb1ELb1EEEEEEEEEvNT_6ParamsE,"ax",@progbits
	.align	128
.text._ZN7cutlass13device_kernelIN5flash11enable_sm90INS1_16FlashAttnFwdSm90INS1_25CollectiveMainloopFwdSm90ILi2EN4cute5tupleIJNS5_1CILi1EEES8_S8_EEENS6_IJNS7_ILi128EEESA_SA_EEELi128ENS_6half_tEfNS_4arch4Sm90ELb1ELb0ELb1ELb1ELb1ELb0ELb0ELb1ELb1ELb1ELb0ELb0EEENS1_21CollectiveEpilogueFwdISB_S9_SC_SE_Li256ELb1ELb1ELb0ELb0EEENS1_36VarlenDynamicPersistentTileSchedulerILi128ELi128ELi256ELi128ELb0ELb1ELb1ELb1ELb1ELb1EEEEEEEEEvNT_6ParamsE:
        .type           _ZN7cutlass13device_kernelIN5flash11enable_sm90INS1_16FlashAttnFwdSm90INS1_25CollectiveMainloopFwdSm90ILi2EN4cute5tupleIJNS5_1CILi1EEES8_S8_EEENS6_IJNS7_ILi128EEESA_SA_EEELi128ENS_6half_tEfNS_4arch4Sm90ELb1ELb0ELb1ELb1ELb1ELb0ELb0ELb1ELb1ELb1ELb0ELb0EEENS1_21CollectiveEpilogueFwdISB_S9_SC_SE_Li256ELb1ELb1ELb0ELb0EEENS1_36VarlenDynamicPersistentTileSchedulerILi128ELi128ELi256ELi128ELb0ELb1ELb1ELb1ELb1ELb1EEEEEEEEEvNT_6ParamsE,@function
        .size           _ZN7cutlass13device_kernelIN5flash11enable_sm90INS1_16FlashAttnFwdSm90INS1_25CollectiveMainloopFwdSm90ILi2EN4cute5tupleIJNS5_1CILi1EEES8_S8_EEENS6_IJNS7_ILi128EEESA_SA_EEELi128ENS_6half_tEfNS_4arch4Sm90ELb1ELb0ELb1ELb1ELb1ELb0ELb0ELb1ELb1ELb1ELb0ELb0EEENS1_21CollectiveEpilogueFwdISB_S9_SC_SE_Li256ELb1ELb1ELb0ELb0EEENS1_36VarlenDynamicPersistentTileSchedulerILi128ELi128ELi256ELi128ELb0ELb1ELb1ELb1ELb1ELb1EEEEEEEEEvNT_6ParamsE,(.L_x_16 - _ZN7cutlass13device_kernelIN5flash11enable_sm90INS1_16FlashAttnFwdSm90INS1_25CollectiveMainloopFwdSm90ILi2EN4cute5tupleIJNS5_1CILi1EEES8_S8_EEENS6_IJNS7_ILi128EEESA_SA_EEELi128ENS_6half_tEfNS_4arch4Sm90ELb1ELb0ELb1ELb1ELb1ELb0ELb0ELb1ELb1ELb1ELb0ELb0EEENS1_21CollectiveEpilogueFwdISB_S9_SC_SE_Li256ELb1ELb1ELb0ELb0EEENS1_36VarlenDynamicPersistentTileSchedulerILi128ELi128ELi256ELi128ELb0ELb1ELb1ELb1ELb1ELb1EEEEEEEEEvNT_6ParamsE)
        .other          _ZN7cutlass13device_kernelIN5flash11enable_sm90INS1_16FlashAttnFwdSm90INS1_25CollectiveMainloopFwdSm90ILi2EN4cute5tupleIJNS5_1CILi1EEES8_S8_EEENS6_IJNS7_ILi128EEESA_SA_EEELi128ENS_6half_tEfNS_4arch4Sm90ELb1ELb0ELb1ELb1ELb1ELb0ELb0ELb1ELb1ELb1ELb0ELb0EEENS1_21CollectiveEpilogueFwdISB_S9_SC_SE_Li256ELb1ELb1ELb0ELb0EEENS1_36VarlenDynamicPersistentTileSchedulerILi128ELi128ELi256ELi128ELb0ELb1ELb1ELb1ELb1ELb1EEEEEEEEEvNT_6ParamsE,@"STO_CUDA_ENTRY STV_DEFAULT"
_ZN7cutlass13device_kernelIN5flash11enable_sm90INS1_16FlashAttnFwdSm90INS1_25CollectiveMainloopFwdSm90ILi2EN4cute5tupleIJNS5_1CILi1EEES8_S8_EEENS6_IJNS7_ILi128EEESA_SA_EEELi128ENS_6half_tEfNS_4arch4Sm90ELb1ELb0ELb1ELb1ELb1ELb0ELb0ELb1ELb1ELb1ELb0ELb0EEENS1_21CollectiveEpilogueFwdISB_S9_SC_SE_Li256ELb1ELb1ELb0ELb0EEENS1_36VarlenDynamicPersistentTileSchedulerILi128ELi128ELi256ELi128ELb0ELb1ELb1ELb1ELb1ELb1EEEEEEEEEvNT_6ParamsE:
[----:B------:R-:W-:Y:S01]  /*0000*/  LDC R1, c[0x0][0x37c] ;  /* 0x0000df00ff017b82 */ /* 0x000fe20000000800 */
[----:B------:R-:W-:Y:S05]  /*0010*/  EXIT ;  /* 0x000000000000794d */ /* 0x000fea0003800000 */
.L_x_7:
        /* <DEDUP_REMOVED lines=14> */
.L_x_16:


//--------------------- .text._ZN7cutlass13device_kernelIN5flash11enable_sm90INS1_16FlashAttnFwdSm90INS1_25CollectiveMainloopFwdSm90ILi2EN4cute5tupleIJNS5_1CILi1EEES8_S8_EEENS6_IJNS7_ILi128EEESA_SA_EEELi128ENS_6half_tEfNS_4arch4Sm90ELb1ELb0ELb1ELb1ELb1ELb1ELb0ELb1ELb1ELb1ELb0ELb0EEENS1_21CollectiveEpilogueFwdISB_S9_SC_SE_Li256ELb1ELb1ELb0ELb0EEENS1_36VarlenDynamicPersistentTileSchedulerILi128ELi128ELi256ELi128ELb0ELb1ELb1ELb1ELb1ELb1EEEEEEEEEvNT_6ParamsE --------------------------
	.section	.text._ZN7cutlass13device_kernelIN5flash11enable_sm90INS1_16FlashAttnFwdSm90INS1_25CollectiveMainloopFwdSm90ILi2EN4cute5tupleIJNS5_1CILi1EEES8_S8_EEENS6_IJNS7_ILi128EEESA_SA_EEELi128ENS_6half_tEfNS_4arch4Sm90ELb1ELb0ELb1ELb1ELb1ELb1ELb0ELb1ELb1ELb1ELb0ELb0EEENS1_21CollectiveEpilogueFwdISB_S9_SC_SE_Li256ELb1ELb1ELb0ELb0EEENS1_36VarlenDynamicPersistentTileSchedulerILi128ELi128ELi256ELi128ELb0ELb1ELb1ELb1ELb1ELb1EEEEEEEEEvNT_6ParamsE,"ax",@progbits
	.align	128
.text._ZN7cutlass13device_kernelIN5flash11enable_sm90INS1_16FlashAttnFwdSm90INS1_25CollectiveMainloopFwdSm90ILi2EN4cute5tupleIJNS5_1CILi1EEES8_S8_EEENS6_IJNS7_ILi128EEESA_SA_EEELi128ENS_6half_tEfNS_4arch4Sm90ELb1ELb0ELb1ELb1ELb1ELb1ELb0ELb1ELb1ELb1ELb0ELb0EEENS1_21CollectiveEpilogueFwdISB_S9_SC_SE_Li256ELb1ELb1ELb0ELb0EEENS1_36VarlenDynamicPersistentTileSchedulerILi128ELi128ELi256ELi128ELb0ELb1ELb1ELb1ELb1ELb1EEEEEEEEEvNT_6ParamsE:
        .type           _ZN7cutlass13device_kernelIN5flash11enable_sm90INS1_16FlashAttnFwdSm90INS1_25CollectiveMainloopFwdSm90ILi2EN4cute5tupleIJNS5_1CILi1EEES8_S8_EEENS6_IJNS7_ILi128EEESA_SA_EEELi128ENS_6half_tEfNS_4arch4Sm90ELb1ELb0ELb1ELb1ELb1ELb1ELb0ELb1ELb1ELb1ELb0ELb0EEENS1_21CollectiveEpilogueFwdISB_S9_SC_SE_Li256ELb1ELb1ELb0ELb0EEENS1_36VarlenDynamicPersistentTileSchedulerILi128ELi128ELi256ELi128ELb0ELb1ELb1ELb1ELb1ELb1EEEEEEEEEvNT_6ParamsE,@function
        .size           _ZN7cutlass13device_kernelIN5flash11enable_sm90INS1_16FlashAttnFwdSm90INS1_25CollectiveMainloopFwdSm90ILi2EN4cute5tupleIJNS5_1CILi1EEES8_S8_EEENS6_IJNS7_ILi128EEESA_SA_EEELi128ENS_6half_tEfNS_4arch4Sm90ELb1ELb0ELb1ELb1ELb1ELb1ELb0ELb1ELb1ELb1ELb0ELb0EEENS1_21CollectiveEpilogueFwdISB_S9_SC_SE_Li256ELb1ELb1ELb0ELb0EEENS1_36VarlenDynamicPersistentTileSchedulerILi128ELi128ELi256ELi128ELb0ELb1ELb1ELb1ELb1ELb1EEEEEEEEEvNT_6ParamsE,(.L_x_17 - _ZN7cutlass13device_kernelIN5flash11enable_sm90INS1_16FlashAttnFwdSm90INS1_25CollectiveMainloopFwdSm90ILi2EN4cute5tupleIJNS5_1CILi1EEES8_S8_EEENS6_IJNS7_ILi128EEESA_SA_EEELi128ENS_6half_tEfNS_4arch4Sm90ELb1ELb0ELb1ELb1ELb1ELb1ELb0ELb1ELb1ELb1ELb0ELb0EEENS1_21CollectiveEpilogueFwdISB_S9_SC_SE_Li256ELb1ELb1ELb0ELb0EEENS1_36VarlenDynamicPersistentTileSchedulerILi128ELi128ELi256ELi128ELb0ELb1ELb1ELb1ELb1ELb1EEEEEEEEEvNT_6ParamsE)
        .other          _ZN7cutlass13device_kernelIN5flash11enable_sm90INS1_16FlashAttnFwdSm90INS1_25CollectiveMainloopFwdSm90ILi2EN4cute5tupleIJNS5_1CILi1EEES8_S8_EEENS6_IJNS7_ILi128EEESA_SA_EEELi128ENS_6half_tEfNS_4arch4Sm90ELb1ELb0ELb1ELb1ELb1ELb1ELb0ELb1ELb1ELb1ELb0ELb0EEENS1_21CollectiveEpilogueFwdISB_S9_SC_SE_Li256ELb1ELb1ELb0ELb0EEENS1_36VarlenDynamicPersistentTileSchedulerILi128ELi128ELi256ELi128ELb0ELb1ELb1ELb1ELb1ELb1EEEEEEEEEvNT_6ParamsE,@"STO_CUDA_ENTRY STV_DEFAULT"
_ZN7cutlass13device_kernelIN5flash11enable_sm90INS1_16FlashAttnFwdSm90INS1_25CollectiveMainloopFwdSm90ILi2EN4cute5tupleIJNS5_1CILi1EEES8_S8_EEENS6_IJNS7_ILi128EEESA_SA_EEELi128ENS_6half_tEfNS_4arch4Sm90ELb1ELb0ELb1ELb1ELb1ELb1ELb0ELb1ELb1ELb1ELb0ELb0EEENS1_21CollectiveEpilogueFwdISB_S9_SC_SE_Li256ELb1ELb1ELb0ELb0EEENS1_36VarlenDynamicPersistentTileSchedulerILi128ELi128ELi256ELi128ELb0ELb1ELb1ELb1ELb1ELb1EEEEEEEEEvNT_6ParamsE:
[----:B------:R-:W-:Y:S01]  /*0000*/  LDC R1, c[0x0][0x37c] ;  /* 0x0000df00ff017b82 */ /* 0x000fe20000000800 */
[----:B------:R-:W-:Y:S05]  /*0010*/  EXIT ;  /* 0x000000000000794d */ /* 0x000fea0003800000 */
.L_x_8:
        /* <DEDUP_REMOVED lines=14> */
.L_x_17:


//--------------------- .nv.shared.reserved.0     --------------------------
	.section	.nv.shared.reserved.0,"aw",@nobits
	.weak		__nv_reservedSMEM_offset_0_alias
	.size		__nv_reservedSMEM_offset_0_alias, 0, 64
	.other		__nv_reservedSMEM_offset_0_alias,@"STO_CUDA_RESERVED_SHARED STV_DEFAULT"
__nv_reservedSMEM_offset_0_alias:
	.zero		0
	.zero		64


//--------------------- .nv.global                --------------------------
	.section	.nv.global,"aw",@nobits
.nv.global:
	.type		_ZN80_INTERNAL_4a8a0d8b_44_flash_fwd_hdim128_fp16_paged_softcap_sm90_cu_9d2915ae_30964cute1_E,@object
	.size		_ZN80_INTERNAL_4a8a0d8b_44_flash_fwd_hdim128_fp16_paged_softcap_sm90_cu_9d2915ae_30964cute1_E,(_ZN80_INTERNAL_4a8a0d8b_44_flash_fwd_hdim128_fp16_paged_softcap_sm90_cu_9d2915ae_30964cuda3std3__45__cpo6cbeginE - _ZN80_INTERNAL_4a8a0d8b_44_flash_fwd_hdim128_fp16_paged_softcap_sm90_cu_9d2915ae_30964cute1_E)
_ZN80_INTERNAL_4a8a0d8b_44_flash_fwd_hdim128_fp16_paged_softcap_sm90_cu_9d2915ae_30964cute1_E:
	.zero		1
	.type		_ZN80_INTERNAL_4a8a0d8b_44_flash_fwd_hdim128_fp16_paged_softcap_sm90_cu_9d2915ae_30964cuda3std3__45__cpo6cbeginE,@object
	.size		_ZN80_INTERNAL_4a8a0d8b_44_flash_fwd_hdim128_fp16_paged_softcap_sm90_cu_9d2915ae_30964cuda3std3__45__cpo6cbeginE,(_ZN80_INTERNAL_4a8a0d8b_44_flash_fwd_hdim128_fp16_paged_softcap_sm90_cu_9d2915ae_30964cuda3std3__48in_placeE - _ZN80_INTERNAL_4a8a0d8b_44_flash_fwd_hdim128_fp16_paged_softcap_sm90_cu_9d2915ae_30964cuda3std3__45__cpo6cbeginE)
_ZN80_INTERNAL_4a8a0d8b_44_flash_fwd_hdim128_fp16_paged_softcap_sm90_cu_9d2915ae_30964cuda3std3__45__cpo6cbeginE:
	.zero		1
	.type		_ZN80_INTERNAL_4a8a0d8b_44_flash_fwd_hdim128_fp16_paged_softcap_sm90_cu_9d2915ae_30964cuda3std3__48in_placeE,@object
	.size		_ZN80_INTERNAL_4a8a0d8b_44_flash_fwd_hdim128_fp16_paged_softcap_sm90_cu_9d2915ae_30964cuda3std3__48in_placeE,(_ZN80_INTERNAL_4a8a0d8b_44_flash_fwd_hdim128_fp16_paged_softcap_sm90_cu_9d2915ae_30964cuda3std6ranges3__45__cpo9iter_moveE - _ZN80_INTERNAL_4a8a0d8b_44_flash_fwd_hdim128_fp16_paged_softcap_sm90_cu_9d2915ae_30964cuda3std3__48in_placeE)
_ZN80_INTERNAL_4a8a0d8b_44_flash_fwd_hdim128_fp16_paged_softcap_sm90_cu_9d2915ae_30964cuda3std3__48in_placeE:
	.zero		1
	.type		_ZN80_INTERNAL_4a8a0d8b_44_flash_fwd_hdim128_fp16_paged_softcap_sm90_cu_9d2915ae_30964cuda3std6ranges3__45__cpo9iter_moveE,@object
	.size		_ZN80_INTERNAL_4a8a0d8b_44_flash_fwd_hdim128_fp16_paged_softcap_sm90_cu_9d2915ae_30964cuda3std6ranges3__45__cpo9iter_moveE,(_ZN80_INTERNAL_4a8a0d8b_44_flash_fwd_hdim128_fp16_paged_softcap_sm90_cu_9d2915ae_30964cuda3std3__45__cpo5beginE - _ZN80_INTERNAL_4a8a0d8b_44_flash_fwd_hdim128_fp16_paged_softcap_sm90_cu_9d2915ae_30964cuda3std6ranges3__45__cpo9iter_moveE)
_ZN80_INTERNAL_4a8a0d8b_44_flash_fwd_hdim128_fp16_paged_softcap_sm90_cu_9d2915ae_30964cuda3std6ranges3__45__cpo9iter_moveE:
	.zero		1
	.type		_ZN80_INTERNAL_4a8a0d8b_44_flash_fwd_hdim128_fp16_paged_softcap_sm90_cu_9d2915ae_30964cuda3std3__45__cpo5beginE,@object
	.size		_ZN80_INTERNAL_4a8a0d8b_44_flash_fwd_hdim128_fp16_paged_softcap_sm90_cu_9d2915ae_30964cuda3std3__45__cpo5beginE,(_ZN80_INTERNAL_4a8a0d8b_44_flash_fwd_hdim128_fp16_paged_softcap_sm90_cu_9d2915ae_30964cuda3std3__482_GLOBAL__N__4a8a0d8b_44_flash_fwd_hdim128_fp16_paged_softcap_sm90_cu_9d2915ae_30966ignoreE - _ZN80_INTERNAL_4a8a0d8b_44_flash_fwd_hdim128_fp16_paged_softcap_sm90_cu_9d2915ae_30964cuda3std3__45__cpo5beginE)
_ZN80_INTERNAL_4a8a0d8b_44_flash_fwd_hdim128_fp16_paged_softcap_sm90_cu_9d2915ae_30964cuda3std3__45__cpo5beginE:
	.zero		1
	.type		_ZN80_INTERNAL_4a8a0d8b_44_flash_fwd_hdim128_fp16_paged_softcap_sm90_cu_9d2915ae_30964cuda3std3__482_GLOBAL__N__4a8a0d8b_44_flash_fwd_hdim128_fp16_paged_softcap_sm90_cu_9d2915ae_30966ignoreE,@object
	.size		_ZN80_INTERNAL_4a8a0d8b_44_flash_fwd_hdim128_fp16_paged_softcap_sm90_cu_9d2915ae_30964cuda3std3__482_GLOBAL__N__4a8a0d8b_44_flash_fwd_hdim128_fp16_paged_softcap_sm90_cu_9d2915ae_30966ignoreE,(_ZN80_INTERNAL_4a8a0d8b_44_flash_fwd_hdim128_fp16_paged_softcap_sm90_cu_9d2915ae_30964cute7productE - _ZN80_INTERNAL_4a8a0d8b_44_flash_fwd_hdim128_fp16_paged_softcap_sm90_cu_9d2915ae_30964cuda3std3__482_GLOBAL__N__4a8a0d8b_44_flash_fwd_hdim128_fp16_paged_softcap_sm90_cu_9d2915ae_30966ignoreE)
_ZN80_INTERNAL_4a8a0d8b_44_flash_fwd_hdim128_fp16_paged_softcap_sm90_cu_9d2915ae_30964cuda3std3__482_GLOBAL__N__4a8a0d8b_44_flash_fwd_hdim128_fp16_paged_softcap_sm90_cu_9d2915ae_30966ignoreE:
	.zero		1
	.type		_ZN80_INTERNAL_4a8a0d8b_44_flash_fwd_hdim128_fp16_paged_softcap_sm90_cu_9d2915ae_30964cute7productE,@object
	.size		_ZN80_INTERNAL_4a8a0d8b_44_flash_fwd_hdim128_fp16_paged_softcap_sm90_cu_9d2915ae_30964cute7productE,(_ZN80_INTERNAL_4a8a0d8b_44_flash_fwd_hdim128_fp16_paged_softcap_sm90_cu_9d2915ae_30964cuda3std3__45__cpo3endE - _ZN80_INTERNAL_4a8a0d8b_44_flash_fwd_hdim128_fp16_paged_softcap_sm90_cu_9d2915ae_30964cute7productE)
_ZN80_INTERNAL_4a8a0d8b_44_flash_fwd_hdim128_fp16_paged_softcap_sm90_cu_9d2915ae_30964cute7productE:
	.zero		1
	.type		_ZN80_INTERNAL_4a8a0d8b_44_flash_fwd_hdim128_fp16_paged_softcap_sm90_cu_9d2915ae_30964cuda3std3__45__cpo3endE,@object
	.size		_ZN80_INTERNAL_4a8a0d8b_44_flash_fwd_hdim128_fp16_paged_softcap_sm90_cu_9d2915ae_30964cuda3std3__45__cpo3endE,(_ZN80_INTERNAL_4a8a0d8b_44_flash_fwd_hdim128_fp16_paged_softcap_sm90_cu_9d2915ae_30964cuda3std3__419piecewise_constructE - _ZN80_INTERNAL_4a8a0d8b_44_flash_fwd_hdim128_fp16_paged_softcap_sm90_cu_9d2915ae_30964cuda3std3__45__cpo3endE)
_ZN80_INTERNAL_4a8a0d8b_44_flash_fwd_hdim128_fp16_paged_softcap_sm90_cu_9d2915ae_30964cuda3std3__45__cpo3endE:
	.zero		1
	.type		_ZN80_INTERNAL_4a8a0d8b_44_flash_fwd_hdim128_fp16_paged_softcap_sm90_cu_9d2915ae_30964cuda3std3__419piecewise_constructE,@object
	.size		_ZN80_INTERNAL_4a8a0d8b_44_flash_fwd_hdim128_fp16_paged_softcap_sm90_cu_9d2915ae_30964cuda3std3__419piecewise_constructE,(_ZN80_INTERNAL_4a8a0d8b_44_flash_fwd_hdim128_fp16_paged_softcap_sm90_cu_9d2915ae_30964cuda3std3__45__cpo4cendE - _ZN80_INTERNAL_4a8a0d8b_44_flash_fwd_hdim128_fp16_paged_softcap_sm90_cu_9d2915ae_30964cuda3std3__419piecewise_constructE)
_ZN80_INTERNAL_4a8a0d8b_44_flash_fwd_hdim128_fp16_paged_softcap_sm90_cu_9d2915ae_30964cuda3std3__419piecewise_constructE:
	.zero		1
	.type		_ZN80_INTERNAL_4a8a0d8b_44_flash_fwd_hdim128_fp16_paged_softcap_sm90_cu_9d2915ae_30964cuda3std3__45__cpo4cendE,@object
	.size		_ZN80_INTERNAL_4a8a0d8b_44_flash_fwd_hdim128_fp16_paged_softcap_sm90_cu_9d2915ae_30964cuda3std3__45__cpo4cendE,(_ZN80_INTERNAL_4a8a0d8b_44_flash_fwd_hdim128_fp16_paged_softcap_sm90_cu_9d2915ae_30964cuda3std6ranges3__45__cpo4swapE - _ZN80_INTERNAL_4a8a0d8b_44_flash_fwd_hdim128_fp16_paged_softcap_sm90_cu_9d2915ae_30964cuda3std3__45__cpo4cendE)
_ZN80_INTERNAL_4a8a0d8b_44_flash_fwd_hdim128_fp16_paged_softcap_sm90_cu_9d2915ae_30964cuda3std3__45__cpo4cendE:
	.zero		1
	.type		_ZN80_INTERNAL_4a8a0d8b_44_flash_fwd_hdim128_fp16_paged_softcap_sm90_cu_9d2915ae_30964cuda3std6ranges3__45__cpo4swapE,@object
	.size		_ZN80_INTERNAL_4a8a0d8b_44_flash_fwd_hdim128_fp16_paged_softcap_sm90_cu_9d2915ae_30964cuda3std6ranges3__45__cpo4swapE,(.L_7 - _ZN80_INTERNAL_4a8a0d8b_44_flash_fwd_hdim128_fp16_paged_softcap_sm90_cu_9d2915ae_30964cuda3std6ranges3__45__cpo4swapE)
_ZN80_INTERNAL_4a8a0d8b_44_flash_fwd_hdim128_fp16_paged_softcap_sm90_cu_9d2915ae_30964cuda3std6ranges3__45__cpo4swapE:
	.zero		1
.L_7:


//--------------------- .nv.constant0._ZN7cutlass13device_kernelIN5flash11enable_sm90INS1_16FlashAttnFwdSm90INS1_25CollectiveMainloopFwdSm90ILi2EN4cute5tupleIJNS5_1CILi1EEES8_S8_EEENS6_IJNS7_ILi128EEESA_SA_EEELi128ENS_6half_tEfNS_4arch4Sm90ELb0ELb0ELb1ELb0ELb1ELb0ELb0ELb1ELb1ELb1ELb0ELb0EEENS1_21CollectiveEpilogueFwdISB_S9_SC_SE_Li256ELb0ELb1ELb0ELb0EEENS1_29StaticPersistentTileSchedulerILb0EEEEEEEEEvNT_6ParamsE --------------------------
	.section	.nv.constant0._ZN7cutlass13device_kernelIN5flash11enable_sm90INS1_16FlashAttnFwdSm90INS1_25CollectiveMainloopFwdSm90ILi2EN4cute5tupleIJNS5_1CILi1EEES8_S8_EEENS6_IJNS7_ILi128EEESA_SA_EEELi128ENS_6half_tEfNS_4arch4Sm90ELb0ELb0ELb1ELb0ELb1ELb0ELb0ELb1ELb1ELb1ELb0ELb0EEENS1_21CollectiveEpilogueFwdISB_S9_SC_SE_Li256ELb0ELb1ELb0ELb0EEENS1_29StaticPersistentTileSchedulerILb0EEEEEEEEEvNT_6ParamsE,"a",@progbits
	.sectionflags	@""
	.align	4
.nv.constant0._ZN7cutlass13device_kernelIN5flash11enable_sm90INS1_16FlashAttnFwdSm90INS1_25CollectiveMainloopFwdSm90ILi2EN4cute5tupleIJNS5_1CILi1EEES8_S8_EEENS6_IJNS7_ILi128EEESA_SA_EEELi128ENS_6half_tEfNS_4arch4Sm90ELb0ELb0ELb1ELb0ELb1ELb0ELb0ELb1ELb1ELb1ELb0ELb0EEENS1_21CollectiveEpilogueFwdISB_S9_SC_SE_Li256ELb0ELb1ELb0ELb0EEENS1_29StaticPersistentTileSchedulerILb0EEEEEEEEEvNT_6ParamsE:
	.zero		3456


//--------------------- .nv.constant0._ZN7cutlass13device_kernelIN5flash11enable_sm90INS1_16FlashAttnFwdSm90INS1_25CollectiveMainloopFwdSm90ILi2EN4cute5tupleIJNS5_1CILi1EEES8_S8_EEENS6_IJNS7_ILi128EEESA_SA_EEELi128ENS_6half_tEfNS_4arch4Sm90ELb0ELb0ELb1ELb1ELb1ELb0ELb0ELb1ELb1ELb1ELb0ELb0EEENS1_21CollectiveEpilogueFwdISB_S9_SC_SE_Li256ELb1ELb1ELb0ELb0EEENS1_36VarlenDynamicPersistentTileSchedulerILi128ELi128ELi256ELi128ELb0ELb1ELb1ELb0ELb1ELb1EEEEEEEEEvNT_6ParamsE --------------------------
	.section	.nv.constant0._ZN7cutlass13device_kernelIN5flash11enable_sm90INS1_16FlashAttnFwdSm90INS1_25CollectiveMainloopFwdSm90ILi2EN4cute5tupleIJNS5_1CILi1EEES8_S8_EEENS6_IJNS7_ILi128EEESA_SA_EEELi128ENS_6half_tEfNS_4arch4Sm90ELb0ELb0ELb1ELb1ELb1ELb0ELb0ELb1ELb1ELb1ELb0ELb0EEENS1_21CollectiveEpilogueFwdISB_S9_SC_SE_Li256ELb1ELb1ELb0ELb0EEENS1_36VarlenDynamicPersistentTileSchedulerILi128ELi128ELi256ELi128ELb0ELb1ELb1ELb0ELb1ELb1EEEEEEEEEvNT_6ParamsE,"a",@progbits
	.sectionflags	@""
	.align	4
.nv.constant0._ZN7cutlass13device_kernelIN5flash11enable_sm90INS1_16FlashAttnFwdSm90INS1_25CollectiveMainloopFwdSm90ILi2EN4cute5tupleIJNS5_1CILi1EEES8_S8_EEENS6_IJNS7_ILi128EEESA_SA_EEELi128ENS_6half_tEfNS_4arch4Sm90ELb0ELb0ELb1ELb1ELb1ELb0ELb0ELb1ELb1ELb1ELb0ELb0EEENS1_21CollectiveEpilogueFwdISB_S9_SC_SE_Li256ELb1ELb1ELb0ELb0EEENS1_36VarlenDynamicPersistentTileSchedulerILi128ELi128ELi256ELi128ELb0ELb1ELb1ELb0ELb1ELb1EEEEEEEEEvNT_6ParamsE:
	.zero		3584


//--------------------- .nv.constant0._ZN7cutlass13device_kernelIN5flash11enable_sm90INS1_16FlashAttnFwdSm90INS1_25CollectiveMainloopFwdSm90ILi2EN4cute5tupleIJNS5_1CILi1EEES8_S8_EEENS6_IJNS7_ILi128EEESA_SA_EEELi128ENS_6half_tEfNS_4arch4Sm90ELb0ELb0ELb1ELb1ELb1ELb1ELb0ELb1ELb1ELb1ELb0ELb0EEENS1_21CollectiveEpilogueFwdISB_S9_SC_SE_Li256ELb1ELb1ELb0ELb0EEENS1_36VarlenDynamicPersistentTileSchedulerILi128ELi128ELi256ELi128ELb0ELb1ELb1ELb0ELb1ELb1EEEEEEEEEvNT_6ParamsE --------------------------
	.section	.nv.constant0._ZN7cutlass13device_kernelIN5flash11enable_sm90INS1_16FlashAttnFwdSm90INS1_25CollectiveMainloopFwdSm90ILi2EN4cute5tupleIJNS5_1CILi1EEES8_S8_EEENS6_IJNS7_ILi128EEESA_SA_EEELi128ENS_6half_tEfNS_4arch4Sm90ELb0ELb0ELb1ELb1ELb1ELb1ELb0ELb1ELb1ELb1ELb0ELb0EEENS1_21CollectiveEpilogueFwdISB_S9_SC_SE_Li256ELb1ELb1ELb0ELb0EEENS1_36VarlenDynamicPersistentTileSchedulerILi128ELi128ELi256ELi128ELb0ELb1ELb1ELb0ELb1ELb1EEEEEEEEEvNT_6ParamsE,"a",@progbits
	.sectionflags	@""
	.align	4
.nv.constant0._ZN7cutlass13device_kernelIN5flash11enable_sm90INS1_16FlashAttnFwdSm90INS1_25CollectiveMainloopFwdSm90ILi2EN4cute5tupleIJNS5_1CILi1EEES8_S8_EEENS6_IJNS7_ILi128EEESA_SA_EEELi128ENS_6half_tEfNS_4arch4Sm90ELb0ELb0ELb1ELb1ELb1ELb1ELb0ELb1ELb1ELb1ELb0ELb0EEENS1_21CollectiveEpilogueFwdISB_S9_SC_SE_Li256ELb1ELb1ELb0ELb0EEENS1_36VarlenDynamicPersistentTileSchedulerILi128ELi128ELi256ELi128ELb0ELb1ELb1ELb0ELb1ELb1EEEEEEEEEvNT_6ParamsE:
	.zero		3584


//--------------------- .nv.constant0._ZN7cutlass13device_kernelIN5flash11enable_sm90INS1_16FlashAttnFwdSm90INS1_25CollectiveMainloopFwdSm90ILi2EN4cute5tupleIJNS5_1CILi1EEES8_S8_EEENS6_IJNS7_ILi128EEESA_SA_EEELi128ENS_6half_tEfNS_4arch4Sm90ELb0ELb1ELb1ELb0ELb1ELb0ELb0ELb1ELb1ELb1ELb0ELb0EEENS1_21CollectiveEpilogueFwdISB_S9_SC_SE_Li256ELb0ELb1ELb0ELb0EEENS1_30DynamicPersistentTileSchedulerILi256ELi128ELb0ELb1ELb1EEEEEEEEEvNT_6ParamsE --------------------------
	.section	.nv.constant0._ZN7cutlass13device_kernelIN5flash11enable_sm90INS1_16FlashAttnFwdSm90INS1_25CollectiveMainloopFwdSm90ILi2EN4cute5tupleIJNS5_1CILi1EEES8_S8_EEENS6_IJNS7_ILi128EEESA_SA_EEELi128ENS_6half_tEfNS_4arch4Sm90ELb0ELb1ELb1ELb0ELb1ELb0ELb0ELb1ELb1ELb1ELb0ELb0EEENS1_21CollectiveEpilogueFwdISB_S9_SC_SE_Li256ELb0ELb1ELb0ELb0EEENS1_30DynamicPersistentTileSchedulerILi256ELi128ELb0ELb1ELb1EEEEEEEEEvNT_6ParamsE,"a",@progbits
	.sectionflags	@""
	.align	4
.nv.constant0._ZN7cutlass13device_kernelIN5flash11enable_sm90INS1_16FlashAttnFwdSm90INS1_25CollectiveMainloopFwdSm90ILi2EN4cute5tupleIJNS5_1CILi1EEES8_S8_EEENS6_IJNS7_ILi128EEESA_SA_EEELi128ENS_6half_tEfNS_4arch4Sm90ELb0ELb1ELb1ELb0ELb1ELb0ELb0ELb1ELb1ELb1ELb0ELb0EEENS1_21CollectiveEpilogueFwdISB_S9_SC_SE_Li256ELb0ELb1ELb0ELb0EEENS1_30DynamicPersistentTileSchedulerILi256ELi128ELb0ELb1ELb1EEEEEEEEEvNT_6ParamsE:
	.zero		3584


//--------------------- .nv.constant0._ZN7cutlass13device_kernelIN5flash11enable_sm90INS1_16FlashAttnFwdSm90INS1_25CollectiveMainloopFwdSm90ILi2EN4cute5tupleIJNS5_1CILi1EEES8_S8_EEENS6_IJNS7_ILi128EEESA_SA_EEELi128ENS_6half_tEfNS_4arch4Sm90ELb0ELb1ELb1ELb1ELb1ELb0ELb0ELb1ELb1ELb1ELb0ELb0EEENS1_21CollectiveEpilogueFwdISB_S9_SC_SE_Li256ELb1ELb1ELb0ELb0EEENS1_36VarlenDynamicPersistentTileSchedulerILi128ELi128ELi256ELi128ELb0ELb1ELb1ELb1ELb0ELb1EEEEEEEEEvNT_6ParamsE --------------------------
	.section	.nv.constant0._ZN7cutlass13device_kernelIN5flash11enable_sm90INS1_16FlashAttnFwdSm90INS1_25CollectiveMainloopFwdSm90ILi2EN4cute5tupleIJNS5_1CILi1EEES8_S8_EEENS6_IJNS7_ILi128EEESA_SA_EEELi128ENS_6half_tEfNS_4arch4Sm90ELb0ELb1ELb1ELb1ELb1ELb0ELb0ELb1ELb1ELb1ELb0ELb0EEENS1_21CollectiveEpilogueFwdISB_S9_SC_SE_Li256ELb1ELb1ELb0ELb0EEENS1_36VarlenDynamicPersistentTileSchedulerILi128ELi128ELi256ELi128ELb0ELb1ELb1ELb1ELb0ELb1EEEEEEEEEvNT_6ParamsE,"a",@progbits
	.sectionflags	@""
	.align	4
.nv.constant0._ZN7cutlass13device_kernelIN5flash11enable_sm90INS1_16FlashAttnFwdSm90INS1_25CollectiveMainloopFwdSm90ILi2EN4cute5tupleIJNS5_1CILi1EEES8_S8_EEENS6_IJNS7_ILi128EEESA_SA_EEELi128ENS_6half_tEfNS_4arch4Sm90ELb0ELb1ELb1ELb1ELb1ELb0ELb0ELb1ELb1ELb1ELb0ELb0EEENS1_21CollectiveEpilogueFwdISB_S9_SC_SE_Li256ELb1ELb1ELb0ELb0EEENS1_36VarlenDynamicPersistentTileSchedulerILi128ELi128ELi256ELi128ELb0ELb1ELb1ELb1ELb0ELb1EEEEEEEEEvNT_6ParamsE:
	.zero		3584


//--------------------- .nv.constant0._ZN7cutlass13device_kernelIN5flash11enable_sm90INS1_16FlashAttnFwdSm90INS1_25CollectiveMainloopFwdSm90ILi2EN4cute5tupleIJNS5_1CILi1EEES8_S8_EEENS6_IJNS7_ILi128EEESA_SA_EEELi128ENS_6half_tEfNS_4arch4Sm90ELb0ELb1ELb1ELb1ELb1ELb1ELb0ELb1ELb1ELb1ELb0ELb0EEENS1_21CollectiveEpilogueFwdISB_S9_SC_SE_Li256ELb1ELb1ELb0ELb0EEENS1_36VarlenDynamicPersistentTileSchedulerILi128ELi128ELi256ELi128ELb0ELb1ELb1ELb1ELb0ELb1EEEEEEEEEvNT_6ParamsE --------------------------
	.section	.nv.constant0._ZN7cutlass13device_kernelIN5flash11enable_sm90INS1_16FlashAttnFwdSm90INS1_25CollectiveMainloopFwdSm90ILi2EN4cute5tupleIJNS5_1CILi1EEES8_S8_EEENS6_IJNS7_ILi128EEESA_SA_EEELi128ENS_6half_tEfNS_4arch4Sm90ELb0ELb1ELb1ELb1ELb1ELb1ELb0ELb1ELb1ELb1ELb0ELb0EEENS1_21CollectiveEpilogueFwdISB_S9_SC_SE_Li256ELb1ELb1ELb0ELb0EEENS1_36VarlenDynamicPersistentTileSchedulerILi128ELi128ELi256ELi128ELb0ELb1ELb1ELb1ELb0ELb1EEEEEEEEEvNT_6ParamsE,"a",@progbits
	.sectionflags	@""
	.align	4
.nv.constant0._ZN7cutlass13device_kernelIN5flash11enable_sm90INS1_16FlashAttnFwdSm90INS1_25CollectiveMainloopFwdSm90ILi2EN4cute5tupleIJNS5_1CILi1EEES8_S8_EEENS6_IJNS7_ILi128EEESA_SA_EEELi128ENS_6half_tEfNS_4arch4Sm90ELb0ELb1ELb1ELb1ELb1ELb1ELb0ELb1ELb1ELb1ELb0ELb0EEENS1_21CollectiveEpilogueFwdISB_S9_SC_SE_Li256ELb1ELb1ELb0ELb0EEENS1_36VarlenDynamicPersistentTileSchedulerILi128ELi128ELi256ELi128ELb0ELb1ELb1ELb1ELb0ELb1EEEEEEEEEvNT_6ParamsE:
	.zero		3584


//--------------------- .nv.constant0._ZN7cutlass13device_kernelIN5flash11enable_sm90INS1_16FlashAttnFwdSm90INS1_25CollectiveMainloopFwdSm90ILi2EN4cute5tupleIJNS5_1CILi1EEES8_S8_EEENS6_IJNS7_ILi128EEESA_SA_EEELi128ENS_6half_tEfNS_4arch4Sm90ELb1ELb0ELb1ELb0ELb1ELb0ELb0ELb1ELb1ELb1ELb0ELb0EEENS1_21CollectiveEpilogueFwdISB_S9_SC_SE_Li256ELb0ELb1ELb0ELb0EEENS1_30DynamicPersistentTileSchedulerILi256ELi128ELb0ELb1ELb1EEEEEEEEEvNT_6ParamsE --------------------------
	.section	.nv.constant0._ZN7cutlass13device_kernelIN5flash11enable_sm90INS1_16FlashAttnFwdSm90INS1_25CollectiveMainloopFwdSm90ILi2EN4cute5tupleIJNS5_1CILi1EEES8_S8_EEENS6_IJNS7_ILi128EEESA_SA_EEELi128ENS_6half_tEfNS_4arch4Sm90ELb1ELb0ELb1ELb0ELb1ELb0ELb0ELb1ELb1ELb1ELb0ELb0EEENS1_21CollectiveEpilogueFwdISB_S9_SC_SE_Li256ELb0ELb1ELb0ELb0EEENS1_30DynamicPersistentTileSchedulerILi256ELi128ELb0ELb1ELb1EEEEEEEEEvNT_6ParamsE,"a",@progbits
	.sectionflags	@""
	.align	4
.nv.constant0._ZN7cutlass13device_kernelIN5flash11enable_sm90INS1_16FlashAttnFwdSm90INS1_25CollectiveMainloopFwdSm90ILi2EN4cute5tupleIJNS5_1CILi1EEES8_S8_EEENS6_IJNS7_ILi128EEESA_SA_EEELi128ENS_6half_tEfNS_4arch4Sm90ELb1ELb0ELb1ELb0ELb1ELb0ELb0ELb1ELb1ELb1ELb0ELb0EEENS1_21CollectiveEpilogueFwdISB_S9_SC_SE_Li256ELb0ELb1ELb0ELb0EEENS1_30DynamicPersistentTileSchedulerILi256ELi128ELb0ELb1ELb1EEEEEEEEEvNT_6ParamsE:
	.zero		3584


//--------------------- .nv.constant0._ZN7cutlass13device_kernelIN5flash11enable_sm90INS1_16FlashAttnFwdSm90INS1_25CollectiveMainloopFwdSm90ILi2EN4cute5tupleIJNS5_1CILi1EEES8_S8_EEENS6_IJNS7_ILi128EEESA_SA_EEELi128ENS_6half_tEfNS_4arch4Sm90ELb1ELb0ELb1ELb1ELb1ELb0ELb0ELb1ELb1ELb1ELb0ELb0EEENS1_21CollectiveEpilogueFwdISB_S9_SC_SE_Li256ELb1ELb1ELb0ELb0EEENS1_36VarlenDynamicPersistentTileSchedulerILi128ELi128ELi256ELi128ELb0ELb1ELb1ELb1ELb1ELb1EEEEEEEEEvNT_6ParamsE --------------------------
	.section	.nv.constant0._ZN7cutlass13device_kernelIN5flash11enable_sm90INS1_16FlashAttnFwdSm90INS1_25CollectiveMainloopFwdSm90ILi2EN4cute5tupleIJNS5_1CILi1EEES8_S8_EEENS6_IJNS7_ILi128EEESA_SA_EEELi128ENS_6half_tEfNS_4arch4Sm90ELb1ELb0ELb1ELb1ELb1ELb0ELb0ELb1ELb1ELb1ELb0ELb0EEENS1_21CollectiveEpilogueFwdISB_S9_SC_SE_Li256ELb1ELb1ELb0ELb0EEENS1_36VarlenDynamicPersistentTileSchedulerILi128ELi128ELi256ELi128ELb0ELb1ELb1ELb1ELb1ELb1EEEEEEEEEvNT_6ParamsE,"a",@progbits
	.sectionflags	@""
	.align	4
.nv.constant0._ZN7cutlass13device_kernelIN5flash11enable_sm90INS1_16FlashAttnFwdSm90INS1_25CollectiveMainloopFwdSm90ILi2EN4cute5tupleIJNS5_1CILi1EEES8_S8_EEENS6_IJNS7_ILi128EEESA_SA_EEELi128ENS_6half_tEfNS_4arch4Sm90ELb1ELb0ELb1ELb1ELb1ELb0ELb0ELb1ELb1ELb1ELb0ELb0EEENS1_21CollectiveEpilogueFwdISB_S9_SC_SE_Li256ELb1ELb1ELb0ELb0EEENS1_36VarlenDynamicPersistentTileSchedulerILi128ELi128ELi256ELi128ELb0ELb1ELb1ELb1ELb1ELb1EEEEEEEEEvNT_6ParamsE:
	.zero		3584


//--------------------- .nv.constant0._ZN7cutlass13device_kernelIN5flash11enable_sm90INS1_16FlashAttnFwdSm90INS1_25CollectiveMainloopFwdSm90ILi2EN4cute5tupleIJNS5_1CILi1EEES8_S8_EEENS6_IJNS7_ILi128EEESA_SA_EEELi128ENS_6half_tEfNS_4arch4Sm90ELb1ELb0ELb1ELb1ELb1ELb1ELb0ELb1ELb1ELb1ELb0ELb0EEENS1_21CollectiveEpilogueFwdISB_S9_SC_SE_Li256ELb1ELb1ELb0ELb0EEENS1_36VarlenDynamicPersistentTileSchedulerILi128ELi128ELi256ELi128ELb0ELb1ELb1ELb1ELb1ELb1EEEEEEEEEvNT_6ParamsE --------------------------
	.section	.nv.constant0._ZN7cutlass13device_kernelIN5flash11enable_sm90INS1_16FlashAttnFwdSm90INS1_25CollectiveMainloopFwdSm90ILi2EN4cute5tupleIJNS5_1CILi1EEES8_S8_EEENS6_IJNS7_ILi128EEESA_SA_EEELi128ENS_6half_tEfNS_4arch4Sm90ELb1ELb0ELb1ELb1ELb1ELb1ELb0ELb1ELb1ELb1ELb0ELb0EEENS1_21CollectiveEpilogueFwdISB_S9_SC_SE_Li256ELb1ELb1ELb0ELb0EEENS1_36VarlenDynamicPersistentTileSchedulerILi128ELi128ELi256ELi128ELb0ELb1ELb1ELb1ELb1ELb1EEEEEEEEEvNT_6ParamsE,"a",@progbits
	.sectionflags	@""
	.align	4
.nv.constant0._ZN7cutlass13device_kernelIN5flash11enable_sm90INS1_16FlashAttnFwdSm90INS1_25CollectiveMainloopFwdSm90ILi2EN4cute5tupleIJNS5_1CILi1EEES8_S8_EEENS6_IJNS7_ILi128EEESA_SA_EEELi128ENS_6half_tEfNS_4arch4Sm90ELb1ELb0ELb1ELb1ELb1ELb1ELb0ELb1ELb1ELb1ELb0ELb0EEENS1_21CollectiveEpilogueFwdISB_S9_SC_SE_Li256ELb1ELb1ELb0ELb0EEENS1_36VarlenDynamicPersistentTileSchedulerILi128ELi128ELi256ELi128ELb0ELb1ELb1ELb1ELb1ELb1EEEEEEEEEvNT_6ParamsE:
	.zero		3584


//--------------------- SYMBOLS --------------------------

	.type		.nv.reservedSmem.offset0,@object
	.size		.nv.reservedSmem.offset0,0x4
